//
// Generated by NVIDIA NVVM Compiler
//
// Compiler Build ID: CL-36424714
// Cuda compilation tools, release 13.0, V13.0.88
// Based on NVVM 20.0.0
//

.version 9.0
.target sm_100
.address_size 64

	// .globl	_Z37kogge_stone_scan_double_buffer_kernelPfS_i
// _ZZN3cub18CUB_300001_SM_10006detail4scan16DeviceScanKernelINS2_10policy_hubIfffjN4cuda3std3__44plusIvEEE10Policy1000EPfSC_NS0_13ScanTileStateIfLb1EEES9_NS0_8NullTypeEjfLb0ESF_EEvT0_T1_T2_iT3_T4_T5_E12temp_storage has been demoted
.global .align 1 .b8 _ZN34_INTERNAL_8f02b5dc_4_k_cu_4bb0955a4cuda3std3__45__cpo5beginE[1];
.global .align 1 .b8 _ZN34_INTERNAL_8f02b5dc_4_k_cu_4bb0955a4cuda3std3__45__cpo3endE[1];
.global .align 1 .b8 _ZN34_INTERNAL_8f02b5dc_4_k_cu_4bb0955a4cuda3std3__45__cpo6cbeginE[1];
.global .align 1 .b8 _ZN34_INTERNAL_8f02b5dc_4_k_cu_4bb0955a4cuda3std3__45__cpo4cendE[1];
.global .align 1 .b8 _ZN34_INTERNAL_8f02b5dc_4_k_cu_4bb0955a4cuda3std3__45__cpo6rbeginE[1];
.global .align 1 .b8 _ZN34_INTERNAL_8f02b5dc_4_k_cu_4bb0955a4cuda3std3__45__cpo4rendE[1];
.global .align 1 .b8 _ZN34_INTERNAL_8f02b5dc_4_k_cu_4bb0955a4cuda3std3__45__cpo7crbeginE[1];
.global .align 1 .b8 _ZN34_INTERNAL_8f02b5dc_4_k_cu_4bb0955a4cuda3std3__45__cpo5crendE[1];
.global .align 1 .b8 _ZN34_INTERNAL_8f02b5dc_4_k_cu_4bb0955a4cuda3std3__436_GLOBAL__N__8f02b5dc_4_k_cu_4bb0955a6ignoreE[1];
.global .align 1 .b8 _ZN34_INTERNAL_8f02b5dc_4_k_cu_4bb0955a4cuda3std3__419piecewise_constructE[1];
.global .align 1 .b8 _ZN34_INTERNAL_8f02b5dc_4_k_cu_4bb0955a4cuda3std3__48in_placeE[1];
.global .align 1 .b8 _ZN34_INTERNAL_8f02b5dc_4_k_cu_4bb0955a4cuda3std3__420unreachable_sentinelE[1];
.global .align 1 .b8 _ZN34_INTERNAL_8f02b5dc_4_k_cu_4bb0955a4cuda3std3__47nulloptE[1];
.global .align 1 .b8 _ZN34_INTERNAL_8f02b5dc_4_k_cu_4bb0955a4cuda3std3__48unexpectE[1];
.global .align 1 .b8 _ZN34_INTERNAL_8f02b5dc_4_k_cu_4bb0955a4cuda3std6ranges3__45__cpo4swapE[1];
.global .align 1 .b8 _ZN34_INTERNAL_8f02b5dc_4_k_cu_4bb0955a4cuda3std6ranges3__45__cpo9iter_moveE[1];
.global .align 1 .b8 _ZN34_INTERNAL_8f02b5dc_4_k_cu_4bb0955a4cuda3std6ranges3__45__cpo5beginE[1];
.global .align 1 .b8 _ZN34_INTERNAL_8f02b5dc_4_k_cu_4bb0955a4cuda3std6ranges3__45__cpo3endE[1];
.global .align 1 .b8 _ZN34_INTERNAL_8f02b5dc_4_k_cu_4bb0955a4cuda3std6ranges3__45__cpo6cbeginE[1];
.global .align 1 .b8 _ZN34_INTERNAL_8f02b5dc_4_k_cu_4bb0955a4cuda3std6ranges3__45__cpo4cendE[1];
.global .align 1 .b8 _ZN34_INTERNAL_8f02b5dc_4_k_cu_4bb0955a4cuda3std6ranges3__45__cpo7advanceE[1];
.global .align 1 .b8 _ZN34_INTERNAL_8f02b5dc_4_k_cu_4bb0955a4cuda3std6ranges3__45__cpo9iter_swapE[1];
.global .align 1 .b8 _ZN34_INTERNAL_8f02b5dc_4_k_cu_4bb0955a4cuda3std6ranges3__45__cpo4nextE[1];
.global .align 1 .b8 _ZN34_INTERNAL_8f02b5dc_4_k_cu_4bb0955a4cuda3std6ranges3__45__cpo4prevE[1];
.global .align 1 .b8 _ZN34_INTERNAL_8f02b5dc_4_k_cu_4bb0955a4cuda3std6ranges3__45__cpo4dataE[1];
.global .align 1 .b8 _ZN34_INTERNAL_8f02b5dc_4_k_cu_4bb0955a4cuda3std6ranges3__45__cpo5cdataE[1];
.global .align 1 .b8 _ZN34_INTERNAL_8f02b5dc_4_k_cu_4bb0955a4cuda3std6ranges3__45__cpo4sizeE[1];
.global .align 1 .b8 _ZN34_INTERNAL_8f02b5dc_4_k_cu_4bb0955a4cuda3std6ranges3__45__cpo5ssizeE[1];
.global .align 1 .b8 _ZN34_INTERNAL_8f02b5dc_4_k_cu_4bb0955a4cuda3std6ranges3__45__cpo8distanceE[1];
.global .align 1 .b8 _ZN34_INTERNAL_8f02b5dc_4_k_cu_4bb0955a6thrust24THRUST_300001_SM_1000_NS6system6detail10sequential3seqE[1];
.global .align 1 .b8 _ZN34_INTERNAL_8f02b5dc_4_k_cu_4bb0955a6thrust24THRUST_300001_SM_1000_NS12placeholders2_1E[1];
.global .align 1 .b8 _ZN34_INTERNAL_8f02b5dc_4_k_cu_4bb0955a6thrust24THRUST_300001_SM_1000_NS12placeholders2_2E[1];
.global .align 1 .b8 _ZN34_INTERNAL_8f02b5dc_4_k_cu_4bb0955a6thrust24THRUST_300001_SM_1000_NS12placeholders2_3E[1];
.global .align 1 .b8 _ZN34_INTERNAL_8f02b5dc_4_k_cu_4bb0955a6thrust24THRUST_300001_SM_1000_NS12placeholders2_4E[1];
.global .align 1 .b8 _ZN34_INTERNAL_8f02b5dc_4_k_cu_4bb0955a6thrust24THRUST_300001_SM_1000_NS12placeholders2_5E[1];
.global .align 1 .b8 _ZN34_INTERNAL_8f02b5dc_4_k_cu_4bb0955a6thrust24THRUST_300001_SM_1000_NS12placeholders2_6E[1];
.global .align 1 .b8 _ZN34_INTERNAL_8f02b5dc_4_k_cu_4bb0955a6thrust24THRUST_300001_SM_1000_NS12placeholders2_7E[1];
.global .align 1 .b8 _ZN34_INTERNAL_8f02b5dc_4_k_cu_4bb0955a6thrust24THRUST_300001_SM_1000_NS12placeholders2_8E[1];
.global .align 1 .b8 _ZN34_INTERNAL_8f02b5dc_4_k_cu_4bb0955a6thrust24THRUST_300001_SM_1000_NS12placeholders2_9E[1];
.global .align 1 .b8 _ZN34_INTERNAL_8f02b5dc_4_k_cu_4bb0955a6thrust24THRUST_300001_SM_1000_NS12placeholders3_10E[1];
.extern .shared .align 16 .b8 buffer[];
.extern .shared .align 16 .b8 XY[];

.visible .entry _Z37kogge_stone_scan_double_buffer_kernelPfS_i(
	.param .u64 .ptr .align 1 _Z37kogge_stone_scan_double_buffer_kernelPfS_i_param_0,
	.param .u64 .ptr .align 1 _Z37kogge_stone_scan_double_buffer_kernelPfS_i_param_1,
	.param .u32 _Z37kogge_stone_scan_double_buffer_kernelPfS_i_param_2
)
{
	.reg .pred 	%p<12>;
	.reg .b16 	%rs<11>;
	.reg .b32 	%r<23>;
	.reg .b32 	%f<12>;
	.reg .b64 	%rd<19>;

	ld.param.u64 	%rd8, [_Z37kogge_stone_scan_double_buffer_kernelPfS_i_param_0];
	ld.param.u64 	%rd9, [_Z37kogge_stone_scan_double_buffer_kernelPfS_i_param_1];
	ld.param.s32 	%rd3, [_Z37kogge_stone_scan_double_buffer_kernelPfS_i_param_2];
	cvta.to.global.u64 	%rd1, %rd9;
	mov.u32 	%r1, %ntid.x;
	mov.u32 	%r6, %ctaid.x;
	mov.u32 	%r2, %tid.x;
	mad.lo.s32 	%r7, %r6, %r1, %r2;
	cvt.u64.u32 	%rd2, %r7;
	setp.ge.u64 	%p3, %rd2, %rd3;
	shl.b32 	%r8, %r2, 2;
	mov.u32 	%r9, buffer;
	add.s32 	%r3, %r9, %r8;
	@%p3 bra 	$L__BB0_2;
	cvta.to.global.u64 	%rd10, %rd8;
	shl.b64 	%rd11, %rd2, 2;
	add.s64 	%rd12, %rd10, %rd11;
	ld.global.f32 	%f1, [%rd12];
	st.shared.f32 	[%r3], %f1;
	bra.uni 	$L__BB0_3;
$L__BB0_2:
	mov.b32 	%r10, 0;
	st.shared.u32 	[%r3], %r10;
$L__BB0_3:
	shl.b32 	%r11, %r1, 2;
	add.s32 	%r4, %r9, %r11;
	setp.lt.u32 	%p5, %r1, 2;
	add.s32 	%r5, %r4, %r8;
	mov.pred 	%p11, 0;
	@%p5 bra 	$L__BB0_13;
	cvt.u64.u32 	%rd4, %r2;
	cvt.u64.u32 	%rd5, %r1;
	mov.b16 	%rs10, 1;
	mov.b64 	%rd18, 1;
$L__BB0_5:
	bar.sync 	0;
	and.b16  	%rs4, %rs10, 255;
	setp.ne.s16 	%p11, %rs4, 0;
	setp.eq.s16 	%p6, %rs4, 0;
	@%p6 bra 	$L__BB0_9;
	setp.gt.u64 	%p8, %rd18, %rd4;
	@%p8 bra 	$L__BB0_8;
	ld.shared.f32 	%f6, [%r3];
	cvt.u32.u64 	%r18, %rd18;
	sub.s32 	%r19, %r2, %r18;
	shl.b32 	%r20, %r19, 2;
	add.s32 	%r22, %r9, %r20;
	ld.shared.f32 	%f7, [%r22];
	add.f32 	%f8, %f6, %f7;
	st.shared.f32 	[%r5], %f8;
	mov.b16 	%rs10, 0;
	bra.uni 	$L__BB0_12;
$L__BB0_8:
	ld.shared.f32 	%f9, [%r3];
	st.shared.f32 	[%r5], %f9;
	mov.b16 	%rs10, 0;
	bra.uni 	$L__BB0_12;
$L__BB0_9:
	setp.gt.u64 	%p7, %rd18, %rd4;
	@%p7 bra 	$L__BB0_11;
	ld.shared.f32 	%f2, [%r5];
	cvt.u32.u64 	%r14, %rd18;
	sub.s32 	%r15, %r2, %r14;
	shl.b32 	%r16, %r15, 2;
	add.s32 	%r17, %r4, %r16;
	ld.shared.f32 	%f3, [%r17];
	add.f32 	%f4, %f2, %f3;
	st.shared.f32 	[%r3], %f4;
	mov.b16 	%rs10, 1;
	bra.uni 	$L__BB0_12;
$L__BB0_11:
	ld.shared.f32 	%f5, [%r5];
	st.shared.f32 	[%r3], %f5;
	mov.b16 	%rs10, 1;
$L__BB0_12:
	shl.b64 	%rd18, %rd18, 1;
	setp.lt.u64 	%p9, %rd18, %rd5;
	@%p9 bra 	$L__BB0_5;
$L__BB0_13:
	setp.ge.u64 	%p10, %rd2, %rd3;
	bar.sync 	0;
	@%p10 bra 	$L__BB0_17;
	@%p11 bra 	$L__BB0_16;
	ld.shared.f32 	%f10, [%r3];
	shl.b64 	%rd14, %rd2, 2;
	add.s64 	%rd15, %rd1, %rd14;
	st.global.f32 	[%rd15], %f10;
	bra.uni 	$L__BB0_17;
$L__BB0_16:
	ld.shared.f32 	%f11, [%r5];
	shl.b64 	%rd16, %rd2, 2;
	add.s64 	%rd17, %rd1, %rd16;
	st.global.f32 	[%rd17], %f11;
$L__BB0_17:
	ret;

}
	// .globl	_Z23kogge_stone_scan_kernelPfS_i
.visible .entry _Z23kogge_stone_scan_kernelPfS_i(
	.param .u64 .ptr .align 1 _Z23kogge_stone_scan_kernelPfS_i_param_0,
	.param .u64 .ptr .align 1 _Z23kogge_stone_scan_kernelPfS_i_param_1,
	.param .u32 _Z23kogge_stone_scan_kernelPfS_i_param_2
)
{
	.reg .pred 	%p<7>;
	.reg .b32 	%r<14>;
	.reg .b32 	%f<9>;
	.reg .b64 	%rd<17>;

	ld.param.u64 	%rd7, [_Z23kogge_stone_scan_kernelPfS_i_param_0];
	ld.param.u64 	%rd8, [_Z23kogge_stone_scan_kernelPfS_i_param_1];
	ld.param.s32 	%rd2, [_Z23kogge_stone_scan_kernelPfS_i_param_2];
	mov.u32 	%r4, %ctaid.x;
	mov.u32 	%r1, %ntid.x;
	mov.u32 	%r2, %tid.x;
	mad.lo.s32 	%r5, %r4, %r1, %r2;
	cvt.u64.u32 	%rd1, %r5;
	setp.ge.u64 	%p1, %rd1, %rd2;
	shl.b32 	%r6, %r2, 2;
	mov.u32 	%r7, XY;
	add.s32 	%r3, %r7, %r6;
	@%p1 bra 	$L__BB1_2;
	cvta.to.global.u64 	%rd9, %rd7;
	shl.b64 	%rd10, %rd1, 2;
	add.s64 	%rd11, %rd9, %rd10;
	ld.global.f32 	%f3, [%rd11];
	st.shared.f32 	[%r3], %f3;
	bra.uni 	$L__BB1_3;
$L__BB1_2:
	mov.b32 	%r8, 0;
	st.shared.u32 	[%r3], %r8;
$L__BB1_3:
	setp.lt.u32 	%p2, %r1, 2;
	@%p2 bra 	$L__BB1_10;
	cvt.u64.u32 	%rd3, %r2;
	cvt.u64.u32 	%rd4, %r1;
	mov.b64 	%rd16, 1;
$L__BB1_5:
	bar.sync 	0;
	setp.gt.u64 	%p3, %rd16, %rd3;
	mov.f32 	%f8, 0f00000000;
	@%p3 bra 	$L__BB1_7;
	ld.shared.f32 	%f5, [%r3];
	cvt.u32.u64 	%r9, %rd16;
	sub.s32 	%r10, %r2, %r9;
	shl.b32 	%r11, %r10, 2;
	add.s32 	%r13, %r7, %r11;
	ld.shared.f32 	%f6, [%r13];
	add.f32 	%f8, %f5, %f6;
$L__BB1_7:
	setp.gt.u64 	%p4, %rd16, %rd3;
	bar.sync 	0;
	@%p4 bra 	$L__BB1_9;
	st.shared.f32 	[%r3], %f8;
$L__BB1_9:
	shl.b64 	%rd16, %rd16, 1;
	setp.lt.u64 	%p5, %rd16, %rd4;
	@%p5 bra 	$L__BB1_5;
$L__BB1_10:
	setp.ge.u64 	%p6, %rd1, %rd2;
	@%p6 bra 	$L__BB1_12;
	ld.shared.f32 	%f7, [%r3];
	cvta.to.global.u64 	%rd13, %rd8;
	shl.b64 	%rd14, %rd1, 2;
	add.s64 	%rd15, %rd13, %rd14;
	st.global.f32 	[%rd15], %f7;
$L__BB1_12:
	ret;

}
	// .globl	_Z22brent_kung_scan_kernelPfS_i
.visible .entry _Z22brent_kung_scan_kernelPfS_i(
	.param .u64 .ptr .align 1 _Z22brent_kung_scan_kernelPfS_i_param_0,
	.param .u64 .ptr .align 1 _Z22brent_kung_scan_kernelPfS_i_param_1,
	.param .u32 _Z22brent_kung_scan_kernelPfS_i_param_2
)
{
	.reg .pred 	%p<10>;
	.reg .b32 	%r<32>;
	.reg .b32 	%f<11>;
	.reg .b64 	%rd<31>;

	ld.param.u64 	%rd15, [_Z22brent_kung_scan_kernelPfS_i_param_0];
	ld.param.u64 	%rd16, [_Z22brent_kung_scan_kernelPfS_i_param_1];
	ld.param.s32 	%rd4, [_Z22brent_kung_scan_kernelPfS_i_param_2];
	cvta.to.global.u64 	%rd1, %rd16;
	cvta.to.global.u64 	%rd2, %rd15;
	mov.u32 	%r5, %ctaid.x;
	mov.u32 	%r1, %ntid.x;
	mul.lo.s32 	%r6, %r5, %r1;
	shl.b32 	%r7, %r6, 1;
	mov.u32 	%r2, %tid.x;
	add.s32 	%r8, %r7, %r2;
	cvt.u64.u32 	%rd3, %r8;
	setp.ge.u64 	%p1, %rd3, %rd4;
	shl.b32 	%r9, %r2, 2;
	mov.u32 	%r10, XY;
	add.s32 	%r3, %r10, %r9;
	@%p1 bra 	$L__BB2_2;
	shl.b64 	%rd17, %rd3, 2;
	add.s64 	%rd18, %rd2, %rd17;
	ld.global.f32 	%f1, [%rd18];
	st.shared.f32 	[%r3], %f1;
	bra.uni 	$L__BB2_3;
$L__BB2_2:
	mov.b32 	%r11, 0;
	st.shared.u32 	[%r3], %r11;
$L__BB2_3:
	cvt.u64.u32 	%rd5, %r1;
	add.s64 	%rd6, %rd3, %rd5;
	setp.ge.u64 	%p2, %rd6, %rd4;
	shl.b32 	%r12, %r1, 2;
	add.s32 	%r4, %r3, %r12;
	@%p2 bra 	$L__BB2_5;
	shl.b64 	%rd19, %rd6, 2;
	add.s64 	%rd20, %rd2, %rd19;
	ld.global.f32 	%f2, [%rd20];
	st.shared.f32 	[%r4], %f2;
	bra.uni 	$L__BB2_6;
$L__BB2_5:
	mov.b32 	%r13, 0;
	st.shared.u32 	[%r4], %r13;
$L__BB2_6:
	shl.b32 	%r14, %r2, 1;
	add.s32 	%r15, %r14, 2;
	cvt.u64.u32 	%rd7, %r15;
	mov.b64 	%rd29, 1;
$L__BB2_7:
	bar.sync 	0;
	mul.lo.s64 	%rd9, %rd29, %rd7;
	add.s64 	%rd22, %rd9, -1;
	setp.ge.u64 	%p3, %rd22, %rd4;
	@%p3 bra 	$L__BB2_9;
	cvt.u32.u64 	%r16, %rd29;
	cvt.u32.u64 	%r17, %rd9;
	sub.s32 	%r18, %r17, %r16;
	shl.b32 	%r19, %r18, 2;
	add.s32 	%r21, %r10, %r19;
	ld.shared.f32 	%f3, [%r21+-4];
	shl.b32 	%r22, %r17, 2;
	add.s32 	%r23, %r10, %r22;
	ld.shared.f32 	%f4, [%r23+-4];
	add.f32 	%f5, %f3, %f4;
	st.shared.f32 	[%r23+-4], %f5;
$L__BB2_9:
	shl.b64 	%rd29, %rd29, 1;
	setp.le.u64 	%p4, %rd29, %rd5;
	@%p4 bra 	$L__BB2_7;
	setp.lt.u32 	%p5, %r1, 2;
	@%p5 bra 	$L__BB2_15;
	shr.u32 	%r24, %r1, 1;
	cvt.u64.u32 	%rd30, %r24;
$L__BB2_12:
	bar.sync 	0;
	mul.lo.s64 	%rd13, %rd30, %rd7;
	add.s64 	%rd23, %rd13, %rd30;
	add.s64 	%rd24, %rd23, -1;
	setp.ge.u64 	%p6, %rd24, %rd4;
	@%p6 bra 	$L__BB2_14;
	cvt.u32.u64 	%r25, %rd13;
	shl.b32 	%r26, %r25, 2;
	add.s32 	%r28, %r10, %r26;
	ld.shared.f32 	%f6, [%r28+-4];
	cvt.u32.u64 	%r29, %rd30;
	shl.b32 	%r30, %r29, 2;
	add.s32 	%r31, %r28, %r30;
	ld.shared.f32 	%f7, [%r31+-4];
	add.f32 	%f8, %f6, %f7;
	st.shared.f32 	[%r31+-4], %f8;
$L__BB2_14:
	shr.u64 	%rd14, %rd30, 1;
	setp.gt.u64 	%p7, %rd30, 1;
	mov.u64 	%rd30, %rd14;
	@%p7 bra 	$L__BB2_12;
$L__BB2_15:
	setp.ge.u64 	%p8, %rd3, %rd4;
	bar.sync 	0;
	@%p8 bra 	$L__BB2_17;
	ld.shared.f32 	%f9, [%r3];
	shl.b64 	%rd25, %rd3, 2;
	add.s64 	%rd26, %rd1, %rd25;
	st.global.f32 	[%rd26], %f9;
$L__BB2_17:
	setp.ge.u64 	%p9, %rd6, %rd4;
	@%p9 bra 	$L__BB2_19;
	ld.shared.f32 	%f10, [%r4];
	shl.b64 	%rd27, %rd6, 2;
	add.s64 	%rd28, %rd1, %rd27;
	st.global.f32 	[%rd28], %f10;
$L__BB2_19:
	ret;

}
	// .globl	_Z42three_phase_parallel_inclusive_scan_kernelPfS_ii
.visible .entry _Z42three_phase_parallel_inclusive_scan_kernelPfS_ii(
	.param .u64 .ptr .align 1 _Z42three_phase_parallel_inclusive_scan_kernelPfS_ii_param_0,
	.param .u64 .ptr .align 1 _Z42three_phase_parallel_inclusive_scan_kernelPfS_ii_param_1,
	.param .u32 _Z42three_phase_parallel_inclusive_scan_kernelPfS_ii_param_2,
	.param .u32 _Z42three_phase_parallel_inclusive_scan_kernelPfS_ii_param_3
)
{
	.reg .pred 	%p<26>;
	.reg .b32 	%r<112>;
	.reg .b32 	%f<41>;
	.reg .b64 	%rd<30>;

	ld.param.u64 	%rd16, [_Z42three_phase_parallel_inclusive_scan_kernelPfS_ii_param_0];
	ld.param.u64 	%rd17, [_Z42three_phase_parallel_inclusive_scan_kernelPfS_ii_param_1];
	ld.param.u32 	%r46, [_Z42three_phase_parallel_inclusive_scan_kernelPfS_ii_param_2];
	ld.param.u32 	%r47, [_Z42three_phase_parallel_inclusive_scan_kernelPfS_ii_param_3];
	mov.u32 	%r48, %ctaid.x;
	mul.lo.s32 	%r1, %r47, %r48;
	mov.u32 	%r111, %tid.x;
	setp.ge.s32 	%p1, %r111, %r47;
	@%p1 bra 	$L__BB3_5;
	mov.u32 	%r3, %ntid.x;
	cvta.to.global.u64 	%rd1, %rd16;
	mov.u32 	%r99, %r111;
$L__BB3_2:
	add.s32 	%r5, %r99, %r1;
	setp.ge.s32 	%p2, %r5, %r46;
	mov.f32 	%f37, 0f00000000;
	@%p2 bra 	$L__BB3_4;
	mul.wide.s32 	%rd18, %r5, 4;
	add.s64 	%rd19, %rd1, %rd18;
	ld.global.f32 	%f37, [%rd19];
$L__BB3_4:
	shl.b32 	%r49, %r99, 2;
	mov.u32 	%r50, XY;
	add.s32 	%r51, %r50, %r49;
	st.shared.f32 	[%r51], %f37;
	add.s32 	%r99, %r99, %r3;
	setp.lt.s32 	%p3, %r99, %r47;
	@%p3 bra 	$L__BB3_2;
$L__BB3_5:
	bar.sync 	0;
	mov.u32 	%r7, %ntid.x;
	div.u32 	%r8, %r47, %r7;
	mul.lo.s32 	%r108, %r8, %r111;
	add.s32 	%r10, %r108, %r8;
	add.s32 	%r52, %r108, %r1;
	setp.ge.s32 	%p4, %r52, %r46;
	setp.lt.s32 	%p5, %r8, 1;
	or.pred  	%p6, %p4, %p5;
	@%p6 bra 	$L__BB3_12;
	add.s32 	%r53, %r108, 1;
	max.s32 	%r11, %r10, %r53;
	sub.s32 	%r54, %r11, %r108;
	and.b32  	%r12, %r54, 3;
	setp.eq.s32 	%p7, %r12, 0;
	mov.f32 	%f39, 0f00000000;
	mov.u32 	%r103, %r108;
	@%p7 bra 	$L__BB3_9;
	shl.b32 	%r55, %r108, 2;
	mov.u32 	%r56, XY;
	add.s32 	%r101, %r56, %r55;
	neg.s32 	%r100, %r12;
	mov.f32 	%f39, 0f00000000;
	mov.u32 	%r103, %r108;
$L__BB3_8:
	.pragma "nounroll";
	ld.shared.f32 	%f12, [%r101];
	add.f32 	%f39, %f39, %f12;
	st.shared.f32 	[%r101], %f39;
	add.s32 	%r103, %r103, 1;
	add.s32 	%r101, %r101, 4;
	add.s32 	%r100, %r100, 1;
	setp.ne.s32 	%p8, %r100, 0;
	@%p8 bra 	$L__BB3_8;
$L__BB3_9:
	sub.s32 	%r57, %r108, %r11;
	setp.gt.u32 	%p9, %r57, -4;
	@%p9 bra 	$L__BB3_12;
	shl.b32 	%r58, %r103, 2;
	mov.u32 	%r59, XY;
	add.s32 	%r60, %r58, %r59;
	add.s32 	%r104, %r60, 8;
$L__BB3_11:
	ld.shared.f32 	%f13, [%r104+-8];
	add.f32 	%f14, %f39, %f13;
	st.shared.f32 	[%r104+-8], %f14;
	ld.shared.f32 	%f15, [%r104+-4];
	add.f32 	%f16, %f14, %f15;
	st.shared.f32 	[%r104+-4], %f16;
	ld.shared.f32 	%f17, [%r104];
	add.f32 	%f18, %f16, %f17;
	st.shared.f32 	[%r104], %f18;
	ld.shared.f32 	%f19, [%r104+4];
	add.f32 	%f39, %f18, %f19;
	st.shared.f32 	[%r104+4], %f39;
	add.s32 	%r103, %r103, 4;
	add.s32 	%r104, %r104, 16;
	setp.lt.s32 	%p10, %r103, %r10;
	@%p10 bra 	$L__BB3_11;
$L__BB3_12:
	bar.sync 	0;
	setp.lt.u32 	%p11, %r7, 2;
	@%p11 bra 	$L__BB3_17;
	shl.b32 	%r61, %r111, 1;
	add.s32 	%r62, %r61, 2;
	cvt.u64.u32 	%rd21, %r62;
	cvt.s64.s32 	%rd22, %r8;
	mul.lo.s64 	%rd2, %rd22, %rd21;
	cvt.s64.s32 	%rd3, %r47;
	cvt.u64.u32 	%rd4, %r7;
	mov.b64 	%rd28, 1;
	mov.u32 	%r68, XY;
$L__BB3_14:
	mul.lo.s64 	%rd6, %rd2, %rd28;
	add.s64 	%rd23, %rd6, -1;
	setp.ge.u64 	%p12, %rd23, %rd3;
	@%p12 bra 	$L__BB3_16;
	cvt.u32.u64 	%r63, %rd28;
	mul.lo.s32 	%r64, %r8, %r63;
	cvt.u32.u64 	%r65, %rd6;
	sub.s32 	%r66, %r65, %r64;
	shl.b32 	%r67, %r66, 2;
	add.s32 	%r69, %r68, %r67;
	ld.shared.f32 	%f20, [%r69+-4];
	shl.b32 	%r70, %r65, 2;
	add.s32 	%r71, %r68, %r70;
	ld.shared.f32 	%f21, [%r71+-4];
	add.f32 	%f22, %f20, %f21;
	st.shared.f32 	[%r71+-4], %f22;
$L__BB3_16:
	bar.sync 	0;
	shl.b64 	%rd28, %rd28, 1;
	setp.lt.u64 	%p13, %rd28, %rd4;
	@%p13 bra 	$L__BB3_14;
$L__BB3_17:
	shr.s32 	%r72, %r47, 31;
	shr.u32 	%r73, %r72, 30;
	add.s32 	%r74, %r47, %r73;
	shr.s32 	%r27, %r74, 2;
	setp.lt.u32 	%p14, %r27, %r8;
	@%p14 bra 	$L__BB3_22;
	cvt.s64.s32 	%rd29, %r27;
	shl.b32 	%r75, %r111, 1;
	add.s32 	%r76, %r75, 2;
	cvt.u64.u32 	%rd9, %r76;
	cvt.s64.s32 	%rd10, %r47;
	cvt.s64.s32 	%rd11, %r8;
	mov.u32 	%r79, XY;
$L__BB3_19:
	mul.lo.s64 	%rd13, %rd29, %rd9;
	add.s64 	%rd24, %rd13, %rd29;
	add.s64 	%rd25, %rd24, -1;
	setp.ge.u64 	%p15, %rd25, %rd10;
	@%p15 bra 	$L__BB3_21;
	cvt.u32.u64 	%r77, %rd13;
	shl.b32 	%r78, %r77, 2;
	add.s32 	%r80, %r79, %r78;
	ld.shared.f32 	%f23, [%r80+-4];
	cvt.u32.u64 	%r81, %rd29;
	shl.b32 	%r82, %r81, 2;
	add.s32 	%r83, %r80, %r82;
	ld.shared.f32 	%f24, [%r83+-4];
	add.f32 	%f25, %f23, %f24;
	st.shared.f32 	[%r83+-4], %f25;
$L__BB3_21:
	bar.sync 	0;
	shr.u64 	%rd29, %rd29, 1;
	setp.ge.u64 	%p16, %rd29, %rd11;
	@%p16 bra 	$L__BB3_19;
$L__BB3_22:
	setp.eq.s32 	%p17, %r111, 0;
	@%p17 bra 	$L__BB3_30;
	shl.b32 	%r84, %r108, 2;
	mov.u32 	%r85, XY;
	add.s32 	%r107, %r85, %r84;
	ld.shared.f32 	%f8, [%r107+-4];
	add.s32 	%r87, %r10, -1;
	setp.ge.s32 	%p18, %r108, %r87;
	@%p18 bra 	$L__BB3_30;
	add.s32 	%r28, %r8, 3;
	and.b32  	%r88, %r8, 3;
	setp.eq.s32 	%p19, %r88, 1;
	@%p19 bra 	$L__BB3_27;
	and.b32  	%r89, %r28, 3;
	neg.s32 	%r106, %r89;
	add.s32 	%r108, %r108, %r89;
$L__BB3_26:
	.pragma "nounroll";
	ld.shared.f32 	%f26, [%r107];
	add.f32 	%f27, %f8, %f26;
	st.shared.f32 	[%r107], %f27;
	add.s32 	%r107, %r107, 4;
	add.s32 	%r106, %r106, 1;
	setp.ne.s32 	%p20, %r106, 0;
	@%p20 bra 	$L__BB3_26;
$L__BB3_27:
	add.s32 	%r92, %r8, -2;
	setp.lt.u32 	%p21, %r92, 3;
	@%p21 bra 	$L__BB3_30;
	sub.s32 	%r110, %r108, %r10;
	shl.b32 	%r93, %r108, 2;
	add.s32 	%r95, %r93, %r85;
	add.s32 	%r109, %r95, 8;
$L__BB3_29:
	ld.shared.f32 	%f28, [%r109+-8];
	add.f32 	%f29, %f8, %f28;
	st.shared.f32 	[%r109+-8], %f29;
	ld.shared.f32 	%f30, [%r109+-4];
	add.f32 	%f31, %f8, %f30;
	st.shared.f32 	[%r109+-4], %f31;
	ld.shared.f32 	%f32, [%r109];
	add.f32 	%f33, %f8, %f32;
	st.shared.f32 	[%r109], %f33;
	ld.shared.f32 	%f34, [%r109+4];
	add.f32 	%f35, %f8, %f34;
	st.shared.f32 	[%r109+4], %f35;
	add.s32 	%r110, %r110, 4;
	add.s32 	%r109, %r109, 16;
	setp.ne.s32 	%p22, %r110, -1;
	@%p22 bra 	$L__BB3_29;
$L__BB3_30:
	setp.ge.s32 	%p23, %r111, %r47;
	bar.sync 	0;
	@%p23 bra 	$L__BB3_35;
	cvta.to.global.u64 	%rd15, %rd17;
	mov.u32 	%r97, XY;
$L__BB3_32:
	add.s32 	%r44, %r111, %r1;
	setp.ge.s32 	%p24, %r44, %r46;
	@%p24 bra 	$L__BB3_34;
	shl.b32 	%r96, %r111, 2;
	add.s32 	%r98, %r97, %r96;
	ld.shared.f32 	%f36, [%r98];
	mul.wide.s32 	%rd26, %r44, 4;
	add.s64 	%rd27, %rd15, %rd26;
	st.global.f32 	[%rd27], %f36;
$L__BB3_34:
	add.s32 	%r111, %r111, %r7;
	setp.lt.s32 	%p25, %r111, %r47;
	@%p25 bra 	$L__BB3_32;
$L__BB3_35:
	ret;

}
	// .globl	_ZN3cub18CUB_300001_SM_10006detail11EmptyKernelIvEEvv
.visible .entry _ZN3cub18CUB_300001_SM_10006detail11EmptyKernelIvEEvv()
{


	ret;

}
	// .globl	_ZN3cub18CUB_300001_SM_10006detail4scan20DeviceScanInitKernelINS0_13ScanTileStateIfLb1EEEEEvT_i
.visible .entry _ZN3cub18CUB_300001_SM_10006detail4scan20DeviceScanInitKernelINS0_13ScanTileStateIfLb1EEEEEvT_i(
	.param .align 8 .b8 _ZN3cub18CUB_300001_SM_10006detail4scan20DeviceScanInitKernelINS0_13ScanTileStateIfLb1EEEEEvT_i_param_0[8],
	.param .u32 _ZN3cub18CUB_300001_SM_10006detail4scan20DeviceScanInitKernelINS0_13ScanTileStateIfLb1EEEEEvT_i_param_1
)
{
	.reg .pred 	%p<5>;
	.reg .b32 	%r<10>;
	.reg .b64 	%rd<7>;

	ld.param.u64 	%rd2, [_ZN3cub18CUB_300001_SM_10006detail4scan20DeviceScanInitKernelINS0_13ScanTileStateIfLb1EEEEEvT_i_param_0];
	ld.param.u32 	%r4, [_ZN3cub18CUB_300001_SM_10006detail4scan20DeviceScanInitKernelINS0_13ScanTileStateIfLb1EEEEEvT_i_param_1];
	cvta.to.global.u64 	%rd1, %rd2;
	mov.u32 	%r1, %ctaid.x;
	mov.u32 	%r5, %ntid.x;
	mov.u32 	%r2, %tid.x;
	mad.lo.s32 	%r3, %r1, %r5, %r2;
	setp.ge.s32 	%p1, %r3, %r4;
	@%p1 bra 	$L__BB5_2;
	mul.wide.s32 	%rd3, %r3, 8;
	add.s64 	%rd4, %rd1, %rd3;
	mov.b32 	%r6, 0;
	mov.b32 	%r7, 99;
	st.global.v2.u32 	[%rd4+256], {%r7, %r6};
$L__BB5_2:
	setp.ne.s32 	%p2, %r1, 0;
	setp.gt.u32 	%p3, %r2, 31;
	or.pred  	%p4, %p2, %p3;
	@%p4 bra 	$L__BB5_4;
	mul.wide.u32 	%rd5, %r2, 8;
	add.s64 	%rd6, %rd1, %rd5;
	mov.b32 	%r9, 0;
	st.global.v2.u32 	[%rd6], {%r9, %r9};
$L__BB5_4:
	ret;

}
	// .globl	_ZN3cub18CUB_300001_SM_10006detail4scan16DeviceScanKernelINS2_10policy_hubIfffjN4cuda3std3__44plusIvEEE10Policy1000EPfSC_NS0_13ScanTileStateIfLb1EEES9_NS0_8NullTypeEjfLb0ESF_EEvT0_T1_T2_iT3_T4_T5_
.visible .entry _ZN3cub18CUB_300001_SM_10006detail4scan16DeviceScanKernelINS2_10policy_hubIfffjN4cuda3std3__44plusIvEEE10Policy1000EPfSC_NS0_13ScanTileStateIfLb1EEES9_NS0_8NullTypeEjfLb0ESF_EEvT0_T1_T2_iT3_T4_T5_(
	.param .u64 .ptr .align 1 _ZN3cub18CUB_300001_SM_10006detail4scan16DeviceScanKernelINS2_10policy_hubIfffjN4cuda3std3__44plusIvEEE10Policy1000EPfSC_NS0_13ScanTileStateIfLb1EEES9_NS0_8NullTypeEjfLb0ESF_EEvT0_T1_T2_iT3_T4_T5__param_0,
	.param .u64 .ptr .align 1 _ZN3cub18CUB_300001_SM_10006detail4scan16DeviceScanKernelINS2_10policy_hubIfffjN4cuda3std3__44plusIvEEE10Policy1000EPfSC_NS0_13ScanTileStateIfLb1EEES9_NS0_8NullTypeEjfLb0ESF_EEvT0_T1_T2_iT3_T4_T5__param_1,
	.param .align 8 .b8 _ZN3cub18CUB_300001_SM_10006detail4scan16DeviceScanKernelINS2_10policy_hubIfffjN4cuda3std3__44plusIvEEE10Policy1000EPfSC_NS0_13ScanTileStateIfLb1EEES9_NS0_8NullTypeEjfLb0ESF_EEvT0_T1_T2_iT3_T4_T5__param_2[8],
	.param .u32 _ZN3cub18CUB_300001_SM_10006detail4scan16DeviceScanKernelINS2_10policy_hubIfffjN4cuda3std3__44plusIvEEE10Policy1000EPfSC_NS0_13ScanTileStateIfLb1EEES9_NS0_8NullTypeEjfLb0ESF_EEvT0_T1_T2_iT3_T4_T5__param_3,
	.param .align 1 .b8 _ZN3cub18CUB_300001_SM_10006detail4scan16DeviceScanKernelINS2_10policy_hubIfffjN4cuda3std3__44plusIvEEE10Policy1000EPfSC_NS0_13ScanTileStateIfLb1EEES9_NS0_8NullTypeEjfLb0ESF_EEvT0_T1_T2_iT3_T4_T5__param_4[1],
	.param .align 1 .b8 _ZN3cub18CUB_300001_SM_10006detail4scan16DeviceScanKernelINS2_10policy_hubIfffjN4cuda3std3__44plusIvEEE10Policy1000EPfSC_NS0_13ScanTileStateIfLb1EEES9_NS0_8NullTypeEjfLb0ESF_EEvT0_T1_T2_iT3_T4_T5__param_5[1],
	.param .u32 _ZN3cub18CUB_300001_SM_10006detail4scan16DeviceScanKernelINS2_10policy_hubIfffjN4cuda3std3__44plusIvEEE10Policy1000EPfSC_NS0_13ScanTileStateIfLb1EEES9_NS0_8NullTypeEjfLb0ESF_EEvT0_T1_T2_iT3_T4_T5__param_6
)
.maxntid 384
{
	.reg .pred 	%p<160>;
	.reg .b32 	%r<500>;
	.reg .b32 	%f<602>;
	.reg .b64 	%rd<58>;
	// demoted variable
	.shared .align 16 .b8 _ZZN3cub18CUB_300001_SM_10006detail4scan16DeviceScanKernelINS2_10policy_hubIfffjN4cuda3std3__44plusIvEEE10Policy1000EPfSC_NS0_13ScanTileStateIfLb1EEES9_NS0_8NullTypeEjfLb0ESF_EEvT0_T1_T2_iT3_T4_T5_E12temp_storage[33808];
	ld.param.u64 	%rd2, [_ZN3cub18CUB_300001_SM_10006detail4scan16DeviceScanKernelINS2_10policy_hubIfffjN4cuda3std3__44plusIvEEE10Policy1000EPfSC_NS0_13ScanTileStateIfLb1EEES9_NS0_8NullTypeEjfLb0ESF_EEvT0_T1_T2_iT3_T4_T5__param_2];
	ld.param.u64 	%rd13, [_ZN3cub18CUB_300001_SM_10006detail4scan16DeviceScanKernelINS2_10policy_hubIfffjN4cuda3std3__44plusIvEEE10Policy1000EPfSC_NS0_13ScanTileStateIfLb1EEES9_NS0_8NullTypeEjfLb0ESF_EEvT0_T1_T2_iT3_T4_T5__param_0];
	ld.param.u32 	%r99, [_ZN3cub18CUB_300001_SM_10006detail4scan16DeviceScanKernelINS2_10policy_hubIfffjN4cuda3std3__44plusIvEEE10Policy1000EPfSC_NS0_13ScanTileStateIfLb1EEES9_NS0_8NullTypeEjfLb0ESF_EEvT0_T1_T2_iT3_T4_T5__param_3];
	ld.param.u32 	%r100, [_ZN3cub18CUB_300001_SM_10006detail4scan16DeviceScanKernelINS2_10policy_hubIfffjN4cuda3std3__44plusIvEEE10Policy1000EPfSC_NS0_13ScanTileStateIfLb1EEES9_NS0_8NullTypeEjfLb0ESF_EEvT0_T1_T2_iT3_T4_T5__param_6];
	cvta.to.global.u64 	%rd1, %rd13;
	mov.u32 	%r101, %ctaid.x;
	add.s32 	%r476, %r99, %r101;
	mul.lo.s32 	%r2, %r476, 8448;
	sub.s32 	%r3, %r100, %r2;
	setp.lt.u32 	%p1, %r3, 8449;
	@%p1 bra 	$L__BB6_26;
	cvt.u64.u32 	%rd37, %r2;
	mov.u32 	%r4, %tid.x;
	and.b32  	%r329, %r4, 31;
	and.b32  	%r330, %r4, 992;
	mul.lo.s32 	%r331, %r330, 22;
	or.b32  	%r332, %r331, %r329;
	cvt.u64.u32 	%rd38, %r332;
	add.s64 	%rd3, %rd38, %rd37;
	shl.b64 	%rd39, %rd3, 2;
	add.s64 	%rd40, %rd1, %rd39;
	ld.global.f32 	%f334, [%rd40];
	ld.global.f32 	%f335, [%rd40+128];
	ld.global.f32 	%f336, [%rd40+256];
	ld.global.f32 	%f337, [%rd40+384];
	ld.global.f32 	%f338, [%rd40+512];
	ld.global.f32 	%f339, [%rd40+640];
	ld.global.f32 	%f340, [%rd40+768];
	ld.global.f32 	%f341, [%rd40+896];
	ld.global.f32 	%f342, [%rd40+1024];
	ld.global.f32 	%f343, [%rd40+1152];
	ld.global.f32 	%f344, [%rd40+1280];
	ld.global.f32 	%f345, [%rd40+1408];
	ld.global.f32 	%f346, [%rd40+1536];
	ld.global.f32 	%f347, [%rd40+1664];
	ld.global.f32 	%f348, [%rd40+1792];
	ld.global.f32 	%f349, [%rd40+1920];
	ld.global.f32 	%f350, [%rd40+2048];
	ld.global.f32 	%f351, [%rd40+2176];
	ld.global.f32 	%f352, [%rd40+2304];
	ld.global.f32 	%f353, [%rd40+2432];
	ld.global.f32 	%f354, [%rd40+2560];
	ld.global.f32 	%f355, [%rd40+2688];
	// begin inline asm
	mov.u32 %r328, %laneid;
	// end inline asm
	shr.u32 	%r6, %r4, 5;
	mad.lo.s32 	%r333, %r6, 704, %r328;
	shl.b32 	%r334, %r333, 2;
	mov.u32 	%r335, _ZZN3cub18CUB_300001_SM_10006detail4scan16DeviceScanKernelINS2_10policy_hubIfffjN4cuda3std3__44plusIvEEE10Policy1000EPfSC_NS0_13ScanTileStateIfLb1EEES9_NS0_8NullTypeEjfLb0ESF_EEvT0_T1_T2_iT3_T4_T5_E12temp_storage;
	add.s32 	%r7, %r335, %r334;
	st.shared.f32 	[%r7], %f334;
	st.shared.f32 	[%r7+128], %f335;
	st.shared.f32 	[%r7+256], %f336;
	st.shared.f32 	[%r7+384], %f337;
	st.shared.f32 	[%r7+512], %f338;
	st.shared.f32 	[%r7+640], %f339;
	st.shared.f32 	[%r7+768], %f340;
	st.shared.f32 	[%r7+896], %f341;
	st.shared.f32 	[%r7+1024], %f342;
	st.shared.f32 	[%r7+1152], %f343;
	st.shared.f32 	[%r7+1280], %f344;
	st.shared.f32 	[%r7+1408], %f345;
	st.shared.f32 	[%r7+1536], %f346;
	st.shared.f32 	[%r7+1664], %f347;
	st.shared.f32 	[%r7+1792], %f348;
	st.shared.f32 	[%r7+1920], %f349;
	st.shared.f32 	[%r7+2048], %f350;
	st.shared.f32 	[%r7+2176], %f351;
	st.shared.f32 	[%r7+2304], %f352;
	st.shared.f32 	[%r7+2432], %f353;
	st.shared.f32 	[%r7+2560], %f354;
	st.shared.f32 	[%r7+2688], %f355;
	bar.warp.sync 	-1;
	mad.lo.s32 	%r8, %r328, 84, %r7;
	ld.shared.v2.f32 	{%f1, %f2}, [%r8];
	ld.shared.v2.f32 	{%f3, %f4}, [%r8+8];
	ld.shared.v2.f32 	{%f5, %f6}, [%r8+16];
	ld.shared.v2.f32 	{%f7, %f8}, [%r8+24];
	ld.shared.v2.f32 	{%f9, %f10}, [%r8+32];
	ld.shared.v2.f32 	{%f11, %f12}, [%r8+40];
	ld.shared.v2.f32 	{%f13, %f14}, [%r8+48];
	ld.shared.v2.f32 	{%f15, %f16}, [%r8+56];
	ld.shared.v2.f32 	{%f17, %f18}, [%r8+64];
	ld.shared.v2.f32 	{%f19, %f20}, [%r8+72];
	ld.shared.v2.f32 	{%f21, %f22}, [%r8+80];
	bar.sync 	0;
	setp.ne.s32 	%p104, %r476, 0;
	@%p104 bra 	$L__BB6_6;
	add.f32 	%f475, %f1, %f2;
	add.f32 	%f476, %f3, %f4;
	add.f32 	%f477, %f5, %f6;
	add.f32 	%f478, %f7, %f8;
	add.f32 	%f479, %f9, %f10;
	add.f32 	%f480, %f11, %f12;
	add.f32 	%f481, %f13, %f14;
	add.f32 	%f482, %f15, %f16;
	add.f32 	%f483, %f17, %f18;
	add.f32 	%f484, %f19, %f20;
	add.f32 	%f485, %f21, %f22;
	add.f32 	%f486, %f475, %f476;
	add.f32 	%f487, %f477, %f478;
	add.f32 	%f488, %f479, %f480;
	add.f32 	%f489, %f481, %f482;
	add.f32 	%f490, %f483, %f484;
	add.f32 	%f491, %f486, %f487;
	add.f32 	%f492, %f488, %f489;
	add.f32 	%f493, %f490, %f485;
	add.f32 	%f494, %f491, %f492;
	add.f32 	%f462, %f494, %f493;
	mov.b32 	%r467, 1;
	mov.b32 	%r468, 0;
	mov.b32 	%r469, -1;
	// begin inline asm
	{  .reg .f32 r0;  .reg .pred p;  shfl.sync.up.b32 r0|p, %f462, %r467, %r468, %r469;  @p add.f32 r0, r0, %f462;  mov.f32 %f460, r0;}
	// end inline asm
	mov.b32 	%r453, 2;
	// begin inline asm
	{  .reg .f32 r0;  .reg .pred p;  shfl.sync.up.b32 r0|p, %f460, %r453, %r468, %r469;  @p add.f32 r0, r0, %f460;  mov.f32 %f463, r0;}
	// end inline asm
	mov.b32 	%r456, 4;
	// begin inline asm
	{  .reg .f32 r0;  .reg .pred p;  shfl.sync.up.b32 r0|p, %f463, %r456, %r468, %r469;  @p add.f32 r0, r0, %f463;  mov.f32 %f466, r0;}
	// end inline asm
	mov.b32 	%r459, 8;
	// begin inline asm
	{  .reg .f32 r0;  .reg .pred p;  shfl.sync.up.b32 r0|p, %f466, %r459, %r468, %r469;  @p add.f32 r0, r0, %f466;  mov.f32 %f469, r0;}
	// end inline asm
	mov.b32 	%r462, 16;
	// begin inline asm
	{  .reg .f32 r0;  .reg .pred p;  shfl.sync.up.b32 r0|p, %f469, %r462, %r468, %r469;  @p add.f32 r0, r0, %f469;  mov.f32 %f472, r0;}
	// end inline asm
	mov.b32 	%r466, %f472;
	// begin inline asm
	shfl.sync.up.b32 %r465, %r466, %r467, %r468, %r469;
	// end inline asm
	setp.ne.s32 	%p146, %r328, 31;
	@%p146 bra 	$L__BB6_4;
	shl.b32 	%r470, %r6, 2;
	mov.u32 	%r471, _ZZN3cub18CUB_300001_SM_10006detail4scan16DeviceScanKernelINS2_10policy_hubIfffjN4cuda3std3__44plusIvEEE10Policy1000EPfSC_NS0_13ScanTileStateIfLb1EEES9_NS0_8NullTypeEjfLb0ESF_EEvT0_T1_T2_iT3_T4_T5_E12temp_storage;
	add.s32 	%r472, %r471, %r470;
	st.shared.f32 	[%r472+16], %f472;
$L__BB6_4:
	mov.b32 	%f495, %r465;
	bar.sync 	0;
	ld.shared.v4.f32 	{%f496, %f497, %f498, %f499}, [_ZZN3cub18CUB_300001_SM_10006detail4scan16DeviceScanKernelINS2_10policy_hubIfffjN4cuda3std3__44plusIvEEE10Policy1000EPfSC_NS0_13ScanTileStateIfLb1EEES9_NS0_8NullTypeEjfLb0ESF_EEvT0_T1_T2_iT3_T4_T5_E12temp_storage+16];
	add.f32 	%f500, %f496, %f497;
	setp.eq.s32 	%p147, %r6, 2;
	selp.f32 	%f501, %f500, %f496, %p147;
	add.f32 	%f502, %f500, %f498;
	setp.eq.s32 	%p148, %r6, 3;
	selp.f32 	%f503, %f502, %f501, %p148;
	add.f32 	%f504, %f502, %f499;
	setp.eq.s32 	%p149, %r6, 4;
	selp.f32 	%f505, %f504, %f503, %p149;
	ld.shared.v4.f32 	{%f506, %f507, %f508, %f509}, [_ZZN3cub18CUB_300001_SM_10006detail4scan16DeviceScanKernelINS2_10policy_hubIfffjN4cuda3std3__44plusIvEEE10Policy1000EPfSC_NS0_13ScanTileStateIfLb1EEES9_NS0_8NullTypeEjfLb0ESF_EEvT0_T1_T2_iT3_T4_T5_E12temp_storage+32];
	add.f32 	%f510, %f504, %f506;
	setp.eq.s32 	%p150, %r6, 5;
	selp.f32 	%f511, %f510, %f505, %p150;
	add.f32 	%f512, %f510, %f507;
	setp.eq.s32 	%p151, %r6, 6;
	selp.f32 	%f513, %f512, %f511, %p151;
	add.f32 	%f514, %f512, %f508;
	setp.eq.s32 	%p152, %r6, 7;
	selp.f32 	%f515, %f514, %f513, %p152;
	add.f32 	%f516, %f514, %f509;
	setp.eq.s32 	%p153, %r6, 8;
	selp.f32 	%f517, %f516, %f515, %p153;
	ld.shared.v4.f32 	{%f518, %f519, %f520, %f521}, [_ZZN3cub18CUB_300001_SM_10006detail4scan16DeviceScanKernelINS2_10policy_hubIfffjN4cuda3std3__44plusIvEEE10Policy1000EPfSC_NS0_13ScanTileStateIfLb1EEES9_NS0_8NullTypeEjfLb0ESF_EEvT0_T1_T2_iT3_T4_T5_E12temp_storage+48];
	add.f32 	%f522, %f516, %f518;
	setp.eq.s32 	%p154, %r6, 9;
	selp.f32 	%f523, %f522, %f517, %p154;
	add.f32 	%f524, %f522, %f519;
	setp.eq.s32 	%p155, %r6, 10;
	selp.f32 	%f525, %f524, %f523, %p155;
	add.f32 	%f526, %f524, %f520;
	setp.eq.s32 	%p156, %r6, 11;
	selp.f32 	%f527, %f526, %f525, %p156;
	add.f32 	%f24, %f526, %f521;
	setp.lt.u32 	%p157, %r4, 32;
	add.f32 	%f528, %f527, %f495;
	setp.eq.s32 	%p158, %r328, 0;
	selp.f32 	%f529, %f527, %f528, %p158;
	selp.f32 	%f530, %f495, %f529, %p157;
	setp.ne.s32 	%p159, %r4, 0;
	add.f32 	%f576, %f1, %f530;
	@%p159 bra 	$L__BB6_25;
	mov.b32 	%r474, %f24;
	add.s64 	%rd52, %rd2, 256;
	mov.b32 	%r473, 101;
	// begin inline asm
	st.relaxed.gpu.v2.u32 [%rd52], {%r473, %r474};
	// end inline asm
	mov.f32 	%f576, %f1;
	bra.uni 	$L__BB6_25;
$L__BB6_6:
	add.f32 	%f371, %f1, %f2;
	add.f32 	%f372, %f3, %f4;
	add.f32 	%f373, %f5, %f6;
	add.f32 	%f374, %f7, %f8;
	add.f32 	%f375, %f9, %f10;
	add.f32 	%f376, %f11, %f12;
	add.f32 	%f377, %f13, %f14;
	add.f32 	%f378, %f15, %f16;
	add.f32 	%f379, %f17, %f18;
	add.f32 	%f380, %f19, %f20;
	add.f32 	%f381, %f21, %f22;
	add.f32 	%f382, %f371, %f372;
	add.f32 	%f383, %f373, %f374;
	add.f32 	%f384, %f375, %f376;
	add.f32 	%f385, %f377, %f378;
	add.f32 	%f386, %f379, %f380;
	add.f32 	%f387, %f382, %f383;
	add.f32 	%f388, %f384, %f385;
	add.f32 	%f389, %f386, %f381;
	add.f32 	%f390, %f387, %f388;
	add.f32 	%f358, %f390, %f389;
	mov.b32 	%r353, 1;
	mov.b32 	%r354, 0;
	mov.b32 	%r355, -1;
	// begin inline asm
	{  .reg .f32 r0;  .reg .pred p;  shfl.sync.up.b32 r0|p, %f358, %r353, %r354, %r355;  @p add.f32 r0, r0, %f358;  mov.f32 %f356, r0;}
	// end inline asm
	mov.b32 	%r339, 2;
	// begin inline asm
	{  .reg .f32 r0;  .reg .pred p;  shfl.sync.up.b32 r0|p, %f356, %r339, %r354, %r355;  @p add.f32 r0, r0, %f356;  mov.f32 %f359, r0;}
	// end inline asm
	mov.b32 	%r342, 4;
	// begin inline asm
	{  .reg .f32 r0;  .reg .pred p;  shfl.sync.up.b32 r0|p, %f359, %r342, %r354, %r355;  @p add.f32 r0, r0, %f359;  mov.f32 %f362, r0;}
	// end inline asm
	mov.b32 	%r345, 8;
	// begin inline asm
	{  .reg .f32 r0;  .reg .pred p;  shfl.sync.up.b32 r0|p, %f362, %r345, %r354, %r355;  @p add.f32 r0, r0, %f362;  mov.f32 %f365, r0;}
	// end inline asm
	mov.b32 	%r348, 16;
	// begin inline asm
	{  .reg .f32 r0;  .reg .pred p;  shfl.sync.up.b32 r0|p, %f365, %r348, %r354, %r355;  @p add.f32 r0, r0, %f365;  mov.f32 %f368, r0;}
	// end inline asm
	mov.b32 	%r352, %f368;
	// begin inline asm
	shfl.sync.up.b32 %r351, %r352, %r353, %r354, %r355;
	// end inline asm
	setp.ne.s32 	%p105, %r328, 31;
	@%p105 bra 	$L__BB6_8;
	shl.b32 	%r356, %r6, 2;
	mov.u32 	%r357, _ZZN3cub18CUB_300001_SM_10006detail4scan16DeviceScanKernelINS2_10policy_hubIfffjN4cuda3std3__44plusIvEEE10Policy1000EPfSC_NS0_13ScanTileStateIfLb1EEES9_NS0_8NullTypeEjfLb0ESF_EEvT0_T1_T2_iT3_T4_T5_E12temp_storage;
	add.s32 	%r358, %r357, %r356;
	st.shared.f32 	[%r358+16], %f368;
$L__BB6_8:
	mov.b32 	%f391, %r351;
	bar.sync 	0;
	ld.shared.v4.f32 	{%f392, %f393, %f394, %f395}, [_ZZN3cub18CUB_300001_SM_10006detail4scan16DeviceScanKernelINS2_10policy_hubIfffjN4cuda3std3__44plusIvEEE10Policy1000EPfSC_NS0_13ScanTileStateIfLb1EEES9_NS0_8NullTypeEjfLb0ESF_EEvT0_T1_T2_iT3_T4_T5_E12temp_storage+16];
	add.f32 	%f396, %f392, %f393;
	setp.eq.s32 	%p106, %r6, 2;
	selp.f32 	%f397, %f396, %f392, %p106;
	add.f32 	%f398, %f396, %f394;
	setp.eq.s32 	%p107, %r6, 3;
	selp.f32 	%f399, %f398, %f397, %p107;
	add.f32 	%f400, %f398, %f395;
	setp.eq.s32 	%p108, %r6, 4;
	selp.f32 	%f401, %f400, %f399, %p108;
	ld.shared.v4.f32 	{%f402, %f403, %f404, %f405}, [_ZZN3cub18CUB_300001_SM_10006detail4scan16DeviceScanKernelINS2_10policy_hubIfffjN4cuda3std3__44plusIvEEE10Policy1000EPfSC_NS0_13ScanTileStateIfLb1EEES9_NS0_8NullTypeEjfLb0ESF_EEvT0_T1_T2_iT3_T4_T5_E12temp_storage+32];
	add.f32 	%f406, %f400, %f402;
	setp.eq.s32 	%p109, %r6, 5;
	selp.f32 	%f407, %f406, %f401, %p109;
	add.f32 	%f408, %f406, %f403;
	setp.eq.s32 	%p110, %r6, 6;
	selp.f32 	%f409, %f408, %f407, %p110;
	add.f32 	%f410, %f408, %f404;
	setp.eq.s32 	%p111, %r6, 7;
	selp.f32 	%f411, %f410, %f409, %p111;
	add.f32 	%f412, %f410, %f405;
	setp.eq.s32 	%p112, %r6, 8;
	selp.f32 	%f413, %f412, %f411, %p112;
	ld.shared.v4.f32 	{%f414, %f415, %f416, %f417}, [_ZZN3cub18CUB_300001_SM_10006detail4scan16DeviceScanKernelINS2_10policy_hubIfffjN4cuda3std3__44plusIvEEE10Policy1000EPfSC_NS0_13ScanTileStateIfLb1EEES9_NS0_8NullTypeEjfLb0ESF_EEvT0_T1_T2_iT3_T4_T5_E12temp_storage+48];
	add.f32 	%f418, %f412, %f414;
	setp.eq.s32 	%p113, %r6, 9;
	selp.f32 	%f419, %f418, %f413, %p113;
	add.f32 	%f420, %f418, %f415;
	setp.eq.s32 	%p114, %r6, 10;
	selp.f32 	%f421, %f420, %f419, %p114;
	add.f32 	%f422, %f420, %f416;
	setp.eq.s32 	%p115, %r6, 11;
	selp.f32 	%f423, %f422, %f421, %p115;
	add.f32 	%f27, %f422, %f417;
	setp.gt.u32 	%p116, %r4, 31;
	setp.lt.u32 	%p117, %r4, 32;
	add.f32 	%f424, %f423, %f391;
	setp.eq.s32 	%p118, %r328, 0;
	selp.f32 	%f575, %f423, %f424, %p118;
	selp.f32 	%f29, %f391, %f575, %p117;
	@%p116 bra 	$L__BB6_24;
	setp.ne.s32 	%p119, %r4, 0;
	mul.wide.s32 	%rd41, %r476, 8;
	add.s64 	%rd4, %rd2, %rd41;
	@%p119 bra 	$L__BB6_11;
	st.shared.f32 	[_ZZN3cub18CUB_300001_SM_10006detail4scan16DeviceScanKernelINS2_10policy_hubIfffjN4cuda3std3__44plusIvEEE10Policy1000EPfSC_NS0_13ScanTileStateIfLb1EEES9_NS0_8NullTypeEjfLb0ESF_EEvT0_T1_T2_iT3_T4_T5_E12temp_storage+12], %f27;
	mov.b32 	%r360, %f27;
	add.s64 	%rd42, %rd4, 256;
	mov.b32 	%r359, 100;
	// begin inline asm
	st.relaxed.gpu.v2.u32 [%rd42], {%r359, %r360};
	// end inline asm
$L__BB6_11:
	not.b32 	%r365, %r4;
	add.s32 	%r483, %r476, %r365;
	mov.b32 	%r361, 830;
	// begin inline asm
	nanosleep.u32 %r361;
	// end inline asm
	mul.wide.s32 	%rd44, %r483, 8;
	add.s64 	%rd45, %rd2, %rd44;
	add.s64 	%rd43, %rd45, 256;
	// begin inline asm
	ld.relaxed.gpu.v2.u32 {%r485, %r478}, [%rd43];
	// end inline asm
	mov.b32 	%r479, 952;
$L__BB6_12:
	setp.eq.s32 	%p120, %r485, 99;
	mov.b32 	%r366, -1;
	vote.sync.any.pred 	%p121, %p120, %r366;
	not.pred 	%p122, %p121;
	@%p122 bra 	$L__BB6_14;
	mul.lo.s32 	%r448, %r476, 16807;
	and.b32  	%r476, %r448, 2147483647;
	add.s32 	%r449, %r479, 1;
	rem.u32 	%r445, %r476, %r449;
	// begin inline asm
	nanosleep.u32 %r445;
	// end inline asm
	shr.u32 	%r479, %r479, 1;
	// begin inline asm
	ld.relaxed.gpu.v2.u32 {%r485, %r478}, [%rd43];
	// end inline asm
	bra.uni 	$L__BB6_12;
$L__BB6_14:
	mov.b32 	%f425, %r478;
	setp.eq.s32 	%p123, %r485, 101;
	mov.b32 	%r393, -1;
	vote.sync.ballot.b32 	%r395, %p123, %r393;
	// begin inline asm
	mov.u32 %r368, %lanemask_ge;
	// end inline asm
	and.b32  	%r396, %r395, %r368;
	or.b32  	%r397, %r396, -2147483648;
	add.s32 	%r398, %r397, -1;
	not.b32 	%r399, %r397;
	and.b32  	%r400, %r399, %r398;
	popc.b32 	%r372, %r400;
	mov.b32 	%r371, 1;
	// begin inline asm
	shfl.sync.down.b32 %r369, %r478, %r371, %r372, %r393;
	// end inline asm
	setp.lt.s32 	%p125, %r328, %r372;
	mov.b32 	%f426, %r369;
	add.f32 	%f427, %f425, %f426;
	selp.f32 	%f428, %f427, %f425, %p125;
	mov.b32 	%r375, %f428;
	mov.b32 	%r376, 2;
	// begin inline asm
	shfl.sync.down.b32 %r374, %r375, %r376, %r372, %r393;
	// end inline asm
	add.s32 	%r25, %r328, 2;
	setp.gt.s32 	%p126, %r25, %r372;
	mov.b32 	%f429, %r374;
	add.f32 	%f430, %f428, %f429;
	selp.f32 	%f431, %f428, %f430, %p126;
	mov.b32 	%r380, %f431;
	mov.b32 	%r381, 4;
	// begin inline asm
	shfl.sync.down.b32 %r379, %r380, %r381, %r372, %r393;
	// end inline asm
	add.s32 	%r26, %r328, 4;
	setp.gt.s32 	%p127, %r26, %r372;
	mov.b32 	%f432, %r379;
	add.f32 	%f433, %f431, %f432;
	selp.f32 	%f434, %f431, %f433, %p127;
	mov.b32 	%r385, %f434;
	mov.b32 	%r386, 8;
	// begin inline asm
	shfl.sync.down.b32 %r384, %r385, %r386, %r372, %r393;
	// end inline asm
	add.s32 	%r27, %r328, 8;
	setp.gt.s32 	%p128, %r27, %r372;
	mov.b32 	%f435, %r384;
	add.f32 	%f436, %f434, %f435;
	selp.f32 	%f437, %f434, %f436, %p128;
	mov.b32 	%r390, %f437;
	mov.b32 	%r391, 16;
	// begin inline asm
	shfl.sync.down.b32 %r389, %r390, %r391, %r372, %r393;
	// end inline asm
	add.s32 	%r28, %r328, 16;
	setp.gt.s32 	%p129, %r28, %r372;
	mov.b32 	%f438, %r389;
	add.f32 	%f439, %f437, %f438;
	selp.f32 	%f574, %f437, %f439, %p129;
	add.s64 	%rd6, %rd2, 256;
	mov.b32 	%r480, 952;
$L__BB6_15:
	setp.ne.s32 	%p130, %r485, 101;
	mov.b32 	%r401, -1;
	vote.sync.all.pred 	%p131, %p130, %r401;
	not.pred 	%p132, %p131;
	@%p132 bra 	$L__BB6_20;
	shr.u32 	%r480, %r480, 1;
	mul.wide.s32 	%rd48, %r483, 8;
	add.s64 	%rd49, %rd6, %rd48;
	add.s64 	%rd47, %rd49, -256;
	// begin inline asm
	ld.relaxed.gpu.v2.u32 {%r485, %r486}, [%rd47];
	// end inline asm
	mov.u32 	%r487, %r480;
$L__BB6_17:
	setp.eq.s32 	%p136, %r485, 99;
	mov.b32 	%r407, -1;
	vote.sync.any.pred 	%p137, %p136, %r407;
	not.pred 	%p138, %p137;
	@%p138 bra 	$L__BB6_19;
	mul.lo.s32 	%r443, %r476, 16807;
	and.b32  	%r476, %r443, 2147483647;
	add.s32 	%r444, %r487, 1;
	rem.u32 	%r440, %r476, %r444;
	// begin inline asm
	nanosleep.u32 %r440;
	// end inline asm
	shr.u32 	%r487, %r487, 1;
	// begin inline asm
	ld.relaxed.gpu.v2.u32 {%r485, %r486}, [%rd47];
	// end inline asm
	bra.uni 	$L__BB6_17;
$L__BB6_19:
	mov.b32 	%f444, %r486;
	setp.eq.s32 	%p139, %r485, 101;
	mov.b32 	%r433, -1;
	vote.sync.ballot.b32 	%r434, %p139, %r433;
	and.b32  	%r435, %r434, %r368;
	or.b32  	%r436, %r435, -2147483648;
	add.s32 	%r437, %r436, -1;
	not.b32 	%r438, %r436;
	and.b32  	%r439, %r438, %r437;
	popc.b32 	%r412, %r439;
	mov.b32 	%r411, 1;
	// begin inline asm
	shfl.sync.down.b32 %r409, %r486, %r411, %r412, %r433;
	// end inline asm
	setp.lt.s32 	%p141, %r328, %r412;
	mov.b32 	%f445, %r409;
	add.f32 	%f446, %f444, %f445;
	selp.f32 	%f447, %f446, %f444, %p141;
	mov.b32 	%r415, %f447;
	mov.b32 	%r416, 2;
	// begin inline asm
	shfl.sync.down.b32 %r414, %r415, %r416, %r412, %r433;
	// end inline asm
	setp.gt.s32 	%p142, %r25, %r412;
	mov.b32 	%f448, %r414;
	add.f32 	%f449, %f447, %f448;
	selp.f32 	%f450, %f447, %f449, %p142;
	mov.b32 	%r420, %f450;
	mov.b32 	%r421, 4;
	// begin inline asm
	shfl.sync.down.b32 %r419, %r420, %r421, %r412, %r433;
	// end inline asm
	setp.gt.s32 	%p143, %r26, %r412;
	mov.b32 	%f451, %r419;
	add.f32 	%f452, %f450, %f451;
	selp.f32 	%f453, %f450, %f452, %p143;
	mov.b32 	%r425, %f453;
	mov.b32 	%r426, 8;
	// begin inline asm
	shfl.sync.down.b32 %r424, %r425, %r426, %r412, %r433;
	// end inline asm
	setp.gt.s32 	%p144, %r27, %r412;
	mov.b32 	%f454, %r424;
	add.f32 	%f455, %f453, %f454;
	selp.f32 	%f456, %f453, %f455, %p144;
	mov.b32 	%r430, %f456;
	mov.b32 	%r431, 16;
	// begin inline asm
	shfl.sync.down.b32 %r429, %r430, %r431, %r412, %r433;
	// end inline asm
	setp.gt.s32 	%p145, %r28, %r412;
	mov.b32 	%f457, %r429;
	add.f32 	%f458, %f456, %f457;
	selp.f32 	%f459, %f456, %f458, %p145;
	add.f32 	%f574, %f574, %f459;
	add.s32 	%r483, %r483, -32;
	bra.uni 	$L__BB6_15;
$L__BB6_20:
	@%p119 bra 	$L__BB6_22;
	add.f32 	%f440, %f27, %f574;
	mov.b32 	%r404, %f440;
	add.s64 	%rd46, %rd4, 256;
	mov.b32 	%r403, 101;
	// begin inline asm
	st.relaxed.gpu.v2.u32 [%rd46], {%r403, %r404};
	// end inline asm
	st.shared.f32 	[_ZZN3cub18CUB_300001_SM_10006detail4scan16DeviceScanKernelINS2_10policy_hubIfffjN4cuda3std3__44plusIvEEE10Policy1000EPfSC_NS0_13ScanTileStateIfLb1EEES9_NS0_8NullTypeEjfLb0ESF_EEvT0_T1_T2_iT3_T4_T5_E12temp_storage+4], %f574;
	st.shared.f32 	[_ZZN3cub18CUB_300001_SM_10006detail4scan16DeviceScanKernelINS2_10policy_hubIfffjN4cuda3std3__44plusIvEEE10Policy1000EPfSC_NS0_13ScanTileStateIfLb1EEES9_NS0_8NullTypeEjfLb0ESF_EEvT0_T1_T2_iT3_T4_T5_E12temp_storage+8], %f440;
$L__BB6_22:
	setp.ne.s32 	%p134, %r328, 0;
	mov.f32 	%f575, %f29;
	@%p134 bra 	$L__BB6_24;
	st.shared.f32 	[_ZZN3cub18CUB_300001_SM_10006detail4scan16DeviceScanKernelINS2_10policy_hubIfffjN4cuda3std3__44plusIvEEE10Policy1000EPfSC_NS0_13ScanTileStateIfLb1EEES9_NS0_8NullTypeEjfLb0ESF_EEvT0_T1_T2_iT3_T4_T5_E12temp_storage+76], %f574;
	mov.f32 	%f575, %f574;
$L__BB6_24:
	bar.sync 	0;
	setp.eq.s32 	%p135, %r4, 0;
	ld.shared.f32 	%f441, [_ZZN3cub18CUB_300001_SM_10006detail4scan16DeviceScanKernelINS2_10policy_hubIfffjN4cuda3std3__44plusIvEEE10Policy1000EPfSC_NS0_13ScanTileStateIfLb1EEES9_NS0_8NullTypeEjfLb0ESF_EEvT0_T1_T2_iT3_T4_T5_E12temp_storage+76];
	add.f32 	%f442, %f575, %f441;
	selp.f32 	%f443, %f575, %f442, %p135;
	add.f32 	%f576, %f1, %f443;
$L__BB6_25:
	ld.param.u64 	%rd57, [_ZN3cub18CUB_300001_SM_10006detail4scan16DeviceScanKernelINS2_10policy_hubIfffjN4cuda3std3__44plusIvEEE10Policy1000EPfSC_NS0_13ScanTileStateIfLb1EEES9_NS0_8NullTypeEjfLb0ESF_EEvT0_T1_T2_iT3_T4_T5__param_1];
	add.f32 	%f531, %f576, %f2;
	add.f32 	%f532, %f531, %f3;
	add.f32 	%f533, %f532, %f4;
	add.f32 	%f534, %f533, %f5;
	add.f32 	%f535, %f534, %f6;
	add.f32 	%f536, %f535, %f7;
	add.f32 	%f537, %f536, %f8;
	add.f32 	%f538, %f537, %f9;
	add.f32 	%f539, %f538, %f10;
	add.f32 	%f540, %f539, %f11;
	add.f32 	%f541, %f540, %f12;
	add.f32 	%f542, %f541, %f13;
	add.f32 	%f543, %f542, %f14;
	add.f32 	%f544, %f543, %f15;
	add.f32 	%f545, %f544, %f16;
	add.f32 	%f546, %f545, %f17;
	add.f32 	%f547, %f546, %f18;
	add.f32 	%f548, %f547, %f19;
	add.f32 	%f549, %f548, %f20;
	add.f32 	%f550, %f549, %f21;
	add.f32 	%f551, %f550, %f22;
	bar.sync 	0;
	st.shared.v2.f32 	[%r8], {%f576, %f531};
	st.shared.v2.f32 	[%r8+8], {%f532, %f533};
	st.shared.v2.f32 	[%r8+16], {%f534, %f535};
	st.shared.v2.f32 	[%r8+24], {%f536, %f537};
	st.shared.v2.f32 	[%r8+32], {%f538, %f539};
	st.shared.v2.f32 	[%r8+40], {%f540, %f541};
	st.shared.v2.f32 	[%r8+48], {%f542, %f543};
	st.shared.v2.f32 	[%r8+56], {%f544, %f545};
	st.shared.v2.f32 	[%r8+64], {%f546, %f547};
	st.shared.v2.f32 	[%r8+72], {%f548, %f549};
	st.shared.v2.f32 	[%r8+80], {%f550, %f551};
	bar.warp.sync 	-1;
	ld.shared.f32 	%f552, [%r7];
	ld.shared.f32 	%f553, [%r7+128];
	ld.shared.f32 	%f554, [%r7+256];
	ld.shared.f32 	%f555, [%r7+384];
	ld.shared.f32 	%f556, [%r7+512];
	ld.shared.f32 	%f557, [%r7+640];
	ld.shared.f32 	%f558, [%r7+768];
	ld.shared.f32 	%f559, [%r7+896];
	ld.shared.f32 	%f560, [%r7+1024];
	ld.shared.f32 	%f561, [%r7+1152];
	ld.shared.f32 	%f562, [%r7+1280];
	ld.shared.f32 	%f563, [%r7+1408];
	ld.shared.f32 	%f564, [%r7+1536];
	ld.shared.f32 	%f565, [%r7+1664];
	ld.shared.f32 	%f566, [%r7+1792];
	ld.shared.f32 	%f567, [%r7+1920];
	ld.shared.f32 	%f568, [%r7+2048];
	ld.shared.f32 	%f569, [%r7+2176];
	ld.shared.f32 	%f570, [%r7+2304];
	ld.shared.f32 	%f571, [%r7+2432];
	ld.shared.f32 	%f572, [%r7+2560];
	ld.shared.f32 	%f573, [%r7+2688];
	cvta.to.global.u64 	%rd53, %rd57;
	add.s64 	%rd55, %rd53, %rd39;
	st.global.f32 	[%rd55], %f552;
	st.global.f32 	[%rd55+128], %f553;
	st.global.f32 	[%rd55+256], %f554;
	st.global.f32 	[%rd55+384], %f555;
	st.global.f32 	[%rd55+512], %f556;
	st.global.f32 	[%rd55+640], %f557;
	st.global.f32 	[%rd55+768], %f558;
	st.global.f32 	[%rd55+896], %f559;
	st.global.f32 	[%rd55+1024], %f560;
	st.global.f32 	[%rd55+1152], %f561;
	st.global.f32 	[%rd55+1280], %f562;
	st.global.f32 	[%rd55+1408], %f563;
	st.global.f32 	[%rd55+1536], %f564;
	st.global.f32 	[%rd55+1664], %f565;
	st.global.f32 	[%rd55+1792], %f566;
	st.global.f32 	[%rd55+1920], %f567;
	st.global.f32 	[%rd55+2048], %f568;
	st.global.f32 	[%rd55+2176], %f569;
	st.global.f32 	[%rd55+2304], %f570;
	st.global.f32 	[%rd55+2432], %f571;
	st.global.f32 	[%rd55+2560], %f572;
	st.global.f32 	[%rd55+2688], %f573;
	bra.uni 	$L__BB6_140;
$L__BB6_26:
	setp.eq.s32 	%p2, %r3, 0;
	@%p2 bra 	$L__BB6_140;
	mul.wide.u32 	%rd14, %r2, 4;
	add.s64 	%rd15, %rd1, %rd14;
	mov.u32 	%r47, %tid.x;
	ld.global.f32 	%f598, [%rd15];
	and.b32  	%r102, %r47, 31;
	and.b32  	%r103, %r47, 992;
	mul.lo.s32 	%r104, %r103, 22;
	or.b32  	%r48, %r104, %r102;
	setp.ge.u32 	%p3, %r48, %r3;
	shl.b32 	%r105, %r48, 2;
	cvt.u64.u32 	%rd16, %r105;
	add.s64 	%rd8, %rd15, %rd16;
	mov.f32 	%f577, %f598;
	@%p3 bra 	$L__BB6_29;
	ld.global.f32 	%f577, [%rd8];
$L__BB6_29:
	add.s32 	%r49, %r48, 32;
	setp.ge.u32 	%p4, %r49, %r3;
	mov.f32 	%f578, %f598;
	@%p4 bra 	$L__BB6_31;
	ld.global.f32 	%f578, [%rd8+128];
$L__BB6_31:
	add.s32 	%r106, %r48, 64;
	setp.ge.u32 	%p5, %r106, %r3;
	mov.f32 	%f579, %f598;
	@%p5 bra 	$L__BB6_33;
	ld.global.f32 	%f579, [%rd8+256];
$L__BB6_33:
	add.s32 	%r50, %r48, 96;
	setp.ge.u32 	%p6, %r50, %r3;
	mov.f32 	%f580, %f598;
	@%p6 bra 	$L__BB6_35;
	ld.global.f32 	%f580, [%rd8+384];
$L__BB6_35:
	add.s32 	%r51, %r48, 128;
	setp.ge.u32 	%p7, %r51, %r3;
	mov.f32 	%f581, %f598;
	@%p7 bra 	$L__BB6_37;
	ld.global.f32 	%f581, [%rd8+512];
$L__BB6_37:
	add.s32 	%r107, %r48, 160;
	setp.ge.u32 	%p8, %r107, %r3;
	mov.f32 	%f582, %f598;
	@%p8 bra 	$L__BB6_39;
	ld.global.f32 	%f582, [%rd8+640];
$L__BB6_39:
	add.s32 	%r108, %r48, 192;
	setp.ge.u32 	%p9, %r108, %r3;
	mov.f32 	%f583, %f598;
	@%p9 bra 	$L__BB6_41;
	ld.global.f32 	%f583, [%rd8+768];
$L__BB6_41:
	add.s32 	%r109, %r48, 224;
	setp.ge.u32 	%p10, %r109, %r3;
	mov.f32 	%f584, %f598;
	@%p10 bra 	$L__BB6_43;
	ld.global.f32 	%f584, [%rd8+896];
$L__BB6_43:
	add.s32 	%r110, %r48, 256;
	setp.ge.u32 	%p11, %r110, %r3;
	mov.f32 	%f585, %f598;
	@%p11 bra 	$L__BB6_45;
	ld.global.f32 	%f585, [%rd8+1024];
$L__BB6_45:
	add.s32 	%r52, %r48, 288;
	setp.ge.u32 	%p12, %r52, %r3;
	mov.f32 	%f586, %f598;
	@%p12 bra 	$L__BB6_47;
	ld.global.f32 	%f586, [%rd8+1152];
$L__BB6_47:
	add.s32 	%r111, %r48, 320;
	setp.ge.u32 	%p13, %r111, %r3;
	mov.f32 	%f587, %f598;
	@%p13 bra 	$L__BB6_49;
	ld.global.f32 	%f587, [%rd8+1280];
$L__BB6_49:
	add.s32 	%r53, %r48, 352;
	setp.ge.u32 	%p14, %r53, %r3;
	mov.f32 	%f588, %f598;
	@%p14 bra 	$L__BB6_51;
	ld.global.f32 	%f588, [%rd8+1408];
$L__BB6_51:
	add.s32 	%r54, %r48, 384;
	setp.ge.u32 	%p15, %r54, %r3;
	mov.f32 	%f589, %f598;
	@%p15 bra 	$L__BB6_53;
	ld.global.f32 	%f589, [%rd8+1536];
$L__BB6_53:
	add.s32 	%r112, %r48, 416;
	setp.ge.u32 	%p16, %r112, %r3;
	mov.f32 	%f590, %f598;
	@%p16 bra 	$L__BB6_55;
	ld.global.f32 	%f590, [%rd8+1664];
$L__BB6_55:
	add.s32 	%r55, %r48, 448;
	setp.ge.u32 	%p17, %r55, %r3;
	mov.f32 	%f591, %f598;
	@%p17 bra 	$L__BB6_57;
	ld.global.f32 	%f591, [%rd8+1792];
$L__BB6_57:
	add.s32 	%r113, %r48, 480;
	setp.ge.u32 	%p18, %r113, %r3;
	mov.f32 	%f592, %f598;
	@%p18 bra 	$L__BB6_59;
	ld.global.f32 	%f592, [%rd8+1920];
$L__BB6_59:
	add.s32 	%r56, %r48, 512;
	setp.ge.u32 	%p19, %r56, %r3;
	mov.f32 	%f593, %f598;
	@%p19 bra 	$L__BB6_61;
	ld.global.f32 	%f593, [%rd8+2048];
$L__BB6_61:
	add.s32 	%r57, %r48, 544;
	setp.ge.u32 	%p20, %r57, %r3;
	mov.f32 	%f594, %f598;
	@%p20 bra 	$L__BB6_63;
	ld.global.f32 	%f594, [%rd8+2176];
$L__BB6_63:
	add.s32 	%r114, %r48, 576;
	setp.ge.u32 	%p21, %r114, %r3;
	mov.f32 	%f595, %f598;
	@%p21 bra 	$L__BB6_65;
	ld.global.f32 	%f595, [%rd8+2304];
$L__BB6_65:
	add.s32 	%r58, %r48, 608;
	setp.ge.u32 	%p22, %r58, %r3;
	mov.f32 	%f596, %f598;
	@%p22 bra 	$L__BB6_67;
	ld.global.f32 	%f596, [%rd8+2432];
$L__BB6_67:
	add.s32 	%r59, %r48, 640;
	setp.ge.u32 	%p23, %r59, %r3;
	mov.f32 	%f597, %f598;
	@%p23 bra 	$L__BB6_69;
	ld.global.f32 	%f597, [%rd8+2560];
$L__BB6_69:
	add.s32 	%r115, %r48, 672;
	setp.ge.u32 	%p24, %r115, %r3;
	@%p24 bra 	$L__BB6_71;
	ld.global.f32 	%f598, [%rd8+2688];
$L__BB6_71:
	// begin inline asm
	mov.u32 %r116, %laneid;
	// end inline asm
	shr.u32 	%r61, %r47, 5;
	mad.lo.s32 	%r117, %r61, 704, %r116;
	shl.b32 	%r118, %r117, 2;
	mov.u32 	%r119, _ZZN3cub18CUB_300001_SM_10006detail4scan16DeviceScanKernelINS2_10policy_hubIfffjN4cuda3std3__44plusIvEEE10Policy1000EPfSC_NS0_13ScanTileStateIfLb1EEES9_NS0_8NullTypeEjfLb0ESF_EEvT0_T1_T2_iT3_T4_T5_E12temp_storage;
	add.s32 	%r62, %r119, %r118;
	st.shared.f32 	[%r62], %f577;
	st.shared.f32 	[%r62+128], %f578;
	st.shared.f32 	[%r62+256], %f579;
	st.shared.f32 	[%r62+384], %f580;
	st.shared.f32 	[%r62+512], %f581;
	st.shared.f32 	[%r62+640], %f582;
	st.shared.f32 	[%r62+768], %f583;
	st.shared.f32 	[%r62+896], %f584;
	st.shared.f32 	[%r62+1024], %f585;
	st.shared.f32 	[%r62+1152], %f586;
	st.shared.f32 	[%r62+1280], %f587;
	st.shared.f32 	[%r62+1408], %f588;
	st.shared.f32 	[%r62+1536], %f589;
	st.shared.f32 	[%r62+1664], %f590;
	st.shared.f32 	[%r62+1792], %f591;
	st.shared.f32 	[%r62+1920], %f592;
	st.shared.f32 	[%r62+2048], %f593;
	st.shared.f32 	[%r62+2176], %f594;
	st.shared.f32 	[%r62+2304], %f595;
	st.shared.f32 	[%r62+2432], %f596;
	st.shared.f32 	[%r62+2560], %f597;
	st.shared.f32 	[%r62+2688], %f598;
	bar.warp.sync 	-1;
	mad.lo.s32 	%r63, %r116, 84, %r62;
	ld.shared.v2.f32 	{%f81, %f82}, [%r63];
	ld.shared.v2.f32 	{%f83, %f84}, [%r63+8];
	ld.shared.v2.f32 	{%f85, %f86}, [%r63+16];
	ld.shared.v2.f32 	{%f87, %f88}, [%r63+24];
	ld.shared.v2.f32 	{%f89, %f90}, [%r63+32];
	ld.shared.v2.f32 	{%f91, %f92}, [%r63+40];
	ld.shared.v2.f32 	{%f93, %f94}, [%r63+48];
	ld.shared.v2.f32 	{%f95, %f96}, [%r63+56];
	ld.shared.v2.f32 	{%f97, %f98}, [%r63+64];
	ld.shared.v2.f32 	{%f99, %f100}, [%r63+72];
	ld.shared.v2.f32 	{%f101, %f102}, [%r63+80];
	bar.sync 	0;
	setp.ne.s32 	%p25, %r476, 0;
	@%p25 bra 	$L__BB6_75;
	add.f32 	%f256, %f81, %f82;
	add.f32 	%f257, %f83, %f84;
	add.f32 	%f258, %f85, %f86;
	add.f32 	%f259, %f87, %f88;
	add.f32 	%f260, %f89, %f90;
	add.f32 	%f261, %f91, %f92;
	add.f32 	%f262, %f93, %f94;
	add.f32 	%f263, %f95, %f96;
	add.f32 	%f264, %f97, %f98;
	add.f32 	%f265, %f99, %f100;
	add.f32 	%f266, %f101, %f102;
	add.f32 	%f267, %f256, %f257;
	add.f32 	%f268, %f258, %f259;
	add.f32 	%f269, %f260, %f261;
	add.f32 	%f270, %f262, %f263;
	add.f32 	%f271, %f264, %f265;
	add.f32 	%f272, %f267, %f268;
	add.f32 	%f273, %f269, %f270;
	add.f32 	%f274, %f271, %f266;
	add.f32 	%f275, %f272, %f273;
	add.f32 	%f243, %f275, %f274;
	mov.b32 	%r259, 1;
	mov.b32 	%r260, 0;
	mov.b32 	%r261, -1;
	// begin inline asm
	{  .reg .f32 r0;  .reg .pred p;  shfl.sync.up.b32 r0|p, %f243, %r259, %r260, %r261;  @p add.f32 r0, r0, %f243;  mov.f32 %f241, r0;}
	// end inline asm
	mov.b32 	%r245, 2;
	// begin inline asm
	{  .reg .f32 r0;  .reg .pred p;  shfl.sync.up.b32 r0|p, %f241, %r245, %r260, %r261;  @p add.f32 r0, r0, %f241;  mov.f32 %f244, r0;}
	// end inline asm
	mov.b32 	%r248, 4;
	// begin inline asm
	{  .reg .f32 r0;  .reg .pred p;  shfl.sync.up.b32 r0|p, %f244, %r248, %r260, %r261;  @p add.f32 r0, r0, %f244;  mov.f32 %f247, r0;}
	// end inline asm
	mov.b32 	%r251, 8;
	// begin inline asm
	{  .reg .f32 r0;  .reg .pred p;  shfl.sync.up.b32 r0|p, %f247, %r251, %r260, %r261;  @p add.f32 r0, r0, %f247;  mov.f32 %f250, r0;}
	// end inline asm
	mov.b32 	%r254, 16;
	// begin inline asm
	{  .reg .f32 r0;  .reg .pred p;  shfl.sync.up.b32 r0|p, %f250, %r254, %r260, %r261;  @p add.f32 r0, r0, %f250;  mov.f32 %f253, r0;}
	// end inline asm
	mov.b32 	%r258, %f253;
	// begin inline asm
	shfl.sync.up.b32 %r257, %r258, %r259, %r260, %r261;
	// end inline asm
	setp.ne.s32 	%p67, %r116, 31;
	@%p67 bra 	$L__BB6_74;
	shl.b32 	%r262, %r61, 2;
	mov.u32 	%r263, _ZZN3cub18CUB_300001_SM_10006detail4scan16DeviceScanKernelINS2_10policy_hubIfffjN4cuda3std3__44plusIvEEE10Policy1000EPfSC_NS0_13ScanTileStateIfLb1EEES9_NS0_8NullTypeEjfLb0ESF_EEvT0_T1_T2_iT3_T4_T5_E12temp_storage;
	add.s32 	%r264, %r263, %r262;
	st.shared.f32 	[%r264+16], %f253;
$L__BB6_74:
	mov.b32 	%f276, %r257;
	bar.sync 	0;
	ld.shared.v4.f32 	{%f277, %f278, %f279, %f280}, [_ZZN3cub18CUB_300001_SM_10006detail4scan16DeviceScanKernelINS2_10policy_hubIfffjN4cuda3std3__44plusIvEEE10Policy1000EPfSC_NS0_13ScanTileStateIfLb1EEES9_NS0_8NullTypeEjfLb0ESF_EEvT0_T1_T2_iT3_T4_T5_E12temp_storage+16];
	add.f32 	%f281, %f277, %f278;
	setp.eq.s32 	%p68, %r61, 2;
	selp.f32 	%f282, %f281, %f277, %p68;
	add.f32 	%f283, %f281, %f279;
	setp.eq.s32 	%p69, %r61, 3;
	selp.f32 	%f284, %f283, %f282, %p69;
	add.f32 	%f285, %f283, %f280;
	setp.eq.s32 	%p70, %r61, 4;
	selp.f32 	%f286, %f285, %f284, %p70;
	ld.shared.v4.f32 	{%f287, %f288, %f289, %f290}, [_ZZN3cub18CUB_300001_SM_10006detail4scan16DeviceScanKernelINS2_10policy_hubIfffjN4cuda3std3__44plusIvEEE10Policy1000EPfSC_NS0_13ScanTileStateIfLb1EEES9_NS0_8NullTypeEjfLb0ESF_EEvT0_T1_T2_iT3_T4_T5_E12temp_storage+32];
	add.f32 	%f291, %f285, %f287;
	setp.eq.s32 	%p71, %r61, 5;
	selp.f32 	%f292, %f291, %f286, %p71;
	add.f32 	%f293, %f291, %f288;
	setp.eq.s32 	%p72, %r61, 6;
	selp.f32 	%f294, %f293, %f292, %p72;
	add.f32 	%f295, %f293, %f289;
	setp.eq.s32 	%p73, %r61, 7;
	selp.f32 	%f296, %f295, %f294, %p73;
	add.f32 	%f297, %f295, %f290;
	setp.eq.s32 	%p74, %r61, 8;
	selp.f32 	%f298, %f297, %f296, %p74;
	.pragma "used_bytes_mask 4095";
	ld.shared.v4.f32 	{%f299, %f300, %f301, %f302}, [_ZZN3cub18CUB_300001_SM_10006detail4scan16DeviceScanKernelINS2_10policy_hubIfffjN4cuda3std3__44plusIvEEE10Policy1000EPfSC_NS0_13ScanTileStateIfLb1EEES9_NS0_8NullTypeEjfLb0ESF_EEvT0_T1_T2_iT3_T4_T5_E12temp_storage+48];
	add.f32 	%f303, %f297, %f299;
	setp.eq.s32 	%p75, %r61, 9;
	selp.f32 	%f304, %f303, %f298, %p75;
	add.f32 	%f305, %f303, %f300;
	setp.eq.s32 	%p76, %r61, 10;
	selp.f32 	%f306, %f305, %f304, %p76;
	add.f32 	%f307, %f305, %f301;
	setp.eq.s32 	%p77, %r61, 11;
	selp.f32 	%f308, %f307, %f306, %p77;
	setp.lt.u32 	%p78, %r47, 32;
	add.f32 	%f309, %f308, %f276;
	setp.eq.s32 	%p79, %r116, 0;
	selp.f32 	%f310, %f308, %f309, %p79;
	selp.f32 	%f311, %f276, %f310, %p78;
	setp.eq.s32 	%p80, %r47, 0;
	add.f32 	%f312, %f81, %f311;
	selp.f32 	%f601, %f81, %f312, %p80;
	bra.uni 	$L__BB6_94;
$L__BB6_75:
	add.f32 	%f152, %f81, %f82;
	add.f32 	%f153, %f83, %f84;
	add.f32 	%f154, %f85, %f86;
	add.f32 	%f155, %f87, %f88;
	add.f32 	%f156, %f89, %f90;
	add.f32 	%f157, %f91, %f92;
	add.f32 	%f158, %f93, %f94;
	add.f32 	%f159, %f95, %f96;
	add.f32 	%f160, %f97, %f98;
	add.f32 	%f161, %f99, %f100;
	add.f32 	%f162, %f101, %f102;
	add.f32 	%f163, %f152, %f153;
	add.f32 	%f164, %f154, %f155;
	add.f32 	%f165, %f156, %f157;
	add.f32 	%f166, %f158, %f159;
	add.f32 	%f167, %f160, %f161;
	add.f32 	%f168, %f163, %f164;
	add.f32 	%f169, %f165, %f166;
	add.f32 	%f170, %f167, %f162;
	add.f32 	%f171, %f168, %f169;
	add.f32 	%f139, %f171, %f170;
	mov.b32 	%r137, 1;
	mov.b32 	%r138, 0;
	mov.b32 	%r139, -1;
	// begin inline asm
	{  .reg .f32 r0;  .reg .pred p;  shfl.sync.up.b32 r0|p, %f139, %r137, %r138, %r139;  @p add.f32 r0, r0, %f139;  mov.f32 %f137, r0;}
	// end inline asm
	mov.b32 	%r123, 2;
	// begin inline asm
	{  .reg .f32 r0;  .reg .pred p;  shfl.sync.up.b32 r0|p, %f137, %r123, %r138, %r139;  @p add.f32 r0, r0, %f137;  mov.f32 %f140, r0;}
	// end inline asm
	mov.b32 	%r126, 4;
	// begin inline asm
	{  .reg .f32 r0;  .reg .pred p;  shfl.sync.up.b32 r0|p, %f140, %r126, %r138, %r139;  @p add.f32 r0, r0, %f140;  mov.f32 %f143, r0;}
	// end inline asm
	mov.b32 	%r129, 8;
	// begin inline asm
	{  .reg .f32 r0;  .reg .pred p;  shfl.sync.up.b32 r0|p, %f143, %r129, %r138, %r139;  @p add.f32 r0, r0, %f143;  mov.f32 %f146, r0;}
	// end inline asm
	mov.b32 	%r132, 16;
	// begin inline asm
	{  .reg .f32 r0;  .reg .pred p;  shfl.sync.up.b32 r0|p, %f146, %r132, %r138, %r139;  @p add.f32 r0, r0, %f146;  mov.f32 %f149, r0;}
	// end inline asm
	mov.b32 	%r136, %f149;
	// begin inline asm
	shfl.sync.up.b32 %r135, %r136, %r137, %r138, %r139;
	// end inline asm
	setp.ne.s32 	%p26, %r116, 31;
	@%p26 bra 	$L__BB6_77;
	shl.b32 	%r140, %r61, 2;
	mov.u32 	%r141, _ZZN3cub18CUB_300001_SM_10006detail4scan16DeviceScanKernelINS2_10policy_hubIfffjN4cuda3std3__44plusIvEEE10Policy1000EPfSC_NS0_13ScanTileStateIfLb1EEES9_NS0_8NullTypeEjfLb0ESF_EEvT0_T1_T2_iT3_T4_T5_E12temp_storage;
	add.s32 	%r142, %r141, %r140;
	st.shared.f32 	[%r142+16], %f149;
$L__BB6_77:
	mov.b32 	%f172, %r135;
	bar.sync 	0;
	ld.shared.v4.f32 	{%f173, %f174, %f175, %f176}, [_ZZN3cub18CUB_300001_SM_10006detail4scan16DeviceScanKernelINS2_10policy_hubIfffjN4cuda3std3__44plusIvEEE10Policy1000EPfSC_NS0_13ScanTileStateIfLb1EEES9_NS0_8NullTypeEjfLb0ESF_EEvT0_T1_T2_iT3_T4_T5_E12temp_storage+16];
	add.f32 	%f177, %f173, %f174;
	setp.eq.s32 	%p27, %r61, 2;
	selp.f32 	%f178, %f177, %f173, %p27;
	add.f32 	%f179, %f177, %f175;
	setp.eq.s32 	%p28, %r61, 3;
	selp.f32 	%f180, %f179, %f178, %p28;
	add.f32 	%f181, %f179, %f176;
	setp.eq.s32 	%p29, %r61, 4;
	selp.f32 	%f182, %f181, %f180, %p29;
	ld.shared.v4.f32 	{%f183, %f184, %f185, %f186}, [_ZZN3cub18CUB_300001_SM_10006detail4scan16DeviceScanKernelINS2_10policy_hubIfffjN4cuda3std3__44plusIvEEE10Policy1000EPfSC_NS0_13ScanTileStateIfLb1EEES9_NS0_8NullTypeEjfLb0ESF_EEvT0_T1_T2_iT3_T4_T5_E12temp_storage+32];
	add.f32 	%f187, %f181, %f183;
	setp.eq.s32 	%p30, %r61, 5;
	selp.f32 	%f188, %f187, %f182, %p30;
	add.f32 	%f189, %f187, %f184;
	setp.eq.s32 	%p31, %r61, 6;
	selp.f32 	%f190, %f189, %f188, %p31;
	add.f32 	%f191, %f189, %f185;
	setp.eq.s32 	%p32, %r61, 7;
	selp.f32 	%f192, %f191, %f190, %p32;
	add.f32 	%f193, %f191, %f186;
	setp.eq.s32 	%p33, %r61, 8;
	selp.f32 	%f194, %f193, %f192, %p33;
	ld.shared.v4.f32 	{%f195, %f196, %f197, %f198}, [_ZZN3cub18CUB_300001_SM_10006detail4scan16DeviceScanKernelINS2_10policy_hubIfffjN4cuda3std3__44plusIvEEE10Policy1000EPfSC_NS0_13ScanTileStateIfLb1EEES9_NS0_8NullTypeEjfLb0ESF_EEvT0_T1_T2_iT3_T4_T5_E12temp_storage+48];
	add.f32 	%f199, %f193, %f195;
	setp.eq.s32 	%p34, %r61, 9;
	selp.f32 	%f200, %f199, %f194, %p34;
	add.f32 	%f201, %f199, %f196;
	setp.eq.s32 	%p35, %r61, 10;
	selp.f32 	%f202, %f201, %f200, %p35;
	add.f32 	%f203, %f201, %f197;
	setp.eq.s32 	%p36, %r61, 11;
	selp.f32 	%f204, %f203, %f202, %p36;
	add.f32 	%f106, %f203, %f198;
	setp.gt.u32 	%p37, %r47, 31;
	setp.lt.u32 	%p38, %r47, 32;
	add.f32 	%f205, %f204, %f172;
	setp.eq.s32 	%p39, %r116, 0;
	selp.f32 	%f600, %f204, %f205, %p39;
	selp.f32 	%f108, %f172, %f600, %p38;
	@%p37 bra 	$L__BB6_93;
	setp.ne.s32 	%p40, %r47, 0;
	mul.wide.s32 	%rd17, %r476, 8;
	add.s64 	%rd9, %rd2, %rd17;
	@%p40 bra 	$L__BB6_80;
	st.shared.f32 	[_ZZN3cub18CUB_300001_SM_10006detail4scan16DeviceScanKernelINS2_10policy_hubIfffjN4cuda3std3__44plusIvEEE10Policy1000EPfSC_NS0_13ScanTileStateIfLb1EEES9_NS0_8NullTypeEjfLb0ESF_EEvT0_T1_T2_iT3_T4_T5_E12temp_storage+12], %f106;
	mov.b32 	%r144, %f106;
	add.s64 	%rd18, %rd9, 256;
	mov.b32 	%r143, 100;
	// begin inline asm
	st.relaxed.gpu.v2.u32 [%rd18], {%r143, %r144};
	// end inline asm
$L__BB6_80:
	not.b32 	%r149, %r47;
	add.s32 	%r495, %r476, %r149;
	mov.b32 	%r145, 830;
	// begin inline asm
	nanosleep.u32 %r145;
	// end inline asm
	mul.wide.s32 	%rd20, %r495, 8;
	add.s64 	%rd21, %rd2, %rd20;
	add.s64 	%rd19, %rd21, 256;
	// begin inline asm
	ld.relaxed.gpu.v2.u32 {%r497, %r490}, [%rd19];
	// end inline asm
	mov.b32 	%r491, 952;
$L__BB6_81:
	setp.eq.s32 	%p41, %r497, 99;
	mov.b32 	%r150, -1;
	vote.sync.any.pred 	%p42, %p41, %r150;
	not.pred 	%p43, %p42;
	@%p43 bra 	$L__BB6_83;
	mul.lo.s32 	%r240, %r476, 16807;
	and.b32  	%r476, %r240, 2147483647;
	add.s32 	%r241, %r491, 1;
	rem.u32 	%r237, %r476, %r241;
	// begin inline asm
	nanosleep.u32 %r237;
	// end inline asm
	shr.u32 	%r491, %r491, 1;
	// begin inline asm
	ld.relaxed.gpu.v2.u32 {%r497, %r490}, [%rd19];
	// end inline asm
	bra.uni 	$L__BB6_81;
$L__BB6_83:
	mov.b32 	%f206, %r490;
	setp.eq.s32 	%p44, %r497, 101;
	mov.b32 	%r177, -1;
	vote.sync.ballot.b32 	%r179, %p44, %r177;
	// begin inline asm
	mov.u32 %r152, %lanemask_ge;
	// end inline asm
	and.b32  	%r180, %r179, %r152;
	or.b32  	%r181, %r180, -2147483648;
	add.s32 	%r182, %r181, -1;
	not.b32 	%r183, %r181;
	and.b32  	%r184, %r183, %r182;
	popc.b32 	%r156, %r184;
	mov.b32 	%r155, 1;
	// begin inline asm
	shfl.sync.down.b32 %r153, %r490, %r155, %r156, %r177;
	// end inline asm
	setp.lt.s32 	%p46, %r116, %r156;
	mov.b32 	%f207, %r153;
	add.f32 	%f208, %f206, %f207;
	selp.f32 	%f209, %f208, %f206, %p46;
	mov.b32 	%r159, %f209;
	mov.b32 	%r160, 2;
	// begin inline asm
	shfl.sync.down.b32 %r158, %r159, %r160, %r156, %r177;
	// end inline asm
	add.s32 	%r185, %r116, 2;
	setp.gt.s32 	%p47, %r185, %r156;
	mov.b32 	%f210, %r158;
	add.f32 	%f211, %f209, %f210;
	selp.f32 	%f212, %f209, %f211, %p47;
	mov.b32 	%r164, %f212;
	mov.b32 	%r165, 4;
	// begin inline asm
	shfl.sync.down.b32 %r163, %r164, %r165, %r156, %r177;
	// end inline asm
	add.s32 	%r186, %r116, 4;
	setp.gt.s32 	%p48, %r186, %r156;
	mov.b32 	%f213, %r163;
	add.f32 	%f214, %f212, %f213;
	selp.f32 	%f215, %f212, %f214, %p48;
	mov.b32 	%r169, %f215;
	mov.b32 	%r170, 8;
	// begin inline asm
	shfl.sync.down.b32 %r168, %r169, %r170, %r156, %r177;
	// end inline asm
	add.s32 	%r187, %r116, 8;
	setp.gt.s32 	%p49, %r187, %r156;
	mov.b32 	%f216, %r168;
	add.f32 	%f217, %f215, %f216;
	selp.f32 	%f218, %f215, %f217, %p49;
	mov.b32 	%r174, %f218;
	mov.b32 	%r175, 16;
	// begin inline asm
	shfl.sync.down.b32 %r173, %r174, %r175, %r156, %r177;
	// end inline asm
	add.s32 	%r188, %r116, 16;
	setp.gt.s32 	%p50, %r188, %r156;
	mov.b32 	%f219, %r173;
	add.f32 	%f220, %f218, %f219;
	selp.f32 	%f599, %f218, %f220, %p50;
	add.s64 	%rd10, %rd2, 256;
	mov.b32 	%r492, 952;
$L__BB6_84:
	setp.ne.s32 	%p51, %r497, 101;
	mov.b32 	%r189, -1;
	vote.sync.all.pred 	%p52, %p51, %r189;
	not.pred 	%p53, %p52;
	@%p53 bra 	$L__BB6_89;
	shr.u32 	%r492, %r492, 1;
	mul.wide.s32 	%rd24, %r495, 8;
	add.s64 	%rd25, %rd10, %rd24;
	add.s64 	%rd23, %rd25, -256;
	// begin inline asm
	ld.relaxed.gpu.v2.u32 {%r497, %r498}, [%rd23];
	// end inline asm
	mov.u32 	%r499, %r492;
$L__BB6_86:
	setp.eq.s32 	%p57, %r497, 99;
	mov.b32 	%r195, -1;
	vote.sync.any.pred 	%p58, %p57, %r195;
	not.pred 	%p59, %p58;
	@%p59 bra 	$L__BB6_88;
	mul.lo.s32 	%r235, %r476, 16807;
	and.b32  	%r476, %r235, 2147483647;
	add.s32 	%r236, %r499, 1;
	rem.u32 	%r232, %r476, %r236;
	// begin inline asm
	nanosleep.u32 %r232;
	// end inline asm
	shr.u32 	%r499, %r499, 1;
	// begin inline asm
	ld.relaxed.gpu.v2.u32 {%r497, %r498}, [%rd23];
	// end inline asm
	bra.uni 	$L__BB6_86;
$L__BB6_88:
	mov.b32 	%f225, %r498;
	setp.eq.s32 	%p60, %r497, 101;
	mov.b32 	%r221, -1;
	vote.sync.ballot.b32 	%r222, %p60, %r221;
	and.b32  	%r223, %r222, %r152;
	or.b32  	%r224, %r223, -2147483648;
	add.s32 	%r225, %r224, -1;
	not.b32 	%r226, %r224;
	and.b32  	%r227, %r226, %r225;
	popc.b32 	%r200, %r227;
	mov.b32 	%r199, 1;
	// begin inline asm
	shfl.sync.down.b32 %r197, %r498, %r199, %r200, %r221;
	// end inline asm
	setp.lt.s32 	%p62, %r116, %r200;
	mov.b32 	%f226, %r197;
	add.f32 	%f227, %f225, %f226;
	selp.f32 	%f228, %f227, %f225, %p62;
	mov.b32 	%r203, %f228;
	mov.b32 	%r204, 2;
	// begin inline asm
	shfl.sync.down.b32 %r202, %r203, %r204, %r200, %r221;
	// end inline asm
	add.s32 	%r228, %r116, 2;
	setp.gt.s32 	%p63, %r228, %r200;
	mov.b32 	%f229, %r202;
	add.f32 	%f230, %f228, %f229;
	selp.f32 	%f231, %f228, %f230, %p63;
	mov.b32 	%r208, %f231;
	mov.b32 	%r209, 4;
	// begin inline asm
	shfl.sync.down.b32 %r207, %r208, %r209, %r200, %r221;
	// end inline asm
	add.s32 	%r229, %r116, 4;
	setp.gt.s32 	%p64, %r229, %r200;
	mov.b32 	%f232, %r207;
	add.f32 	%f233, %f231, %f232;
	selp.f32 	%f234, %f231, %f233, %p64;
	mov.b32 	%r213, %f234;
	mov.b32 	%r214, 8;
	// begin inline asm
	shfl.sync.down.b32 %r212, %r213, %r214, %r200, %r221;
	// end inline asm
	add.s32 	%r230, %r116, 8;
	setp.gt.s32 	%p65, %r230, %r200;
	mov.b32 	%f235, %r212;
	add.f32 	%f236, %f234, %f235;
	selp.f32 	%f237, %f234, %f236, %p65;
	mov.b32 	%r218, %f237;
	mov.b32 	%r219, 16;
	// begin inline asm
	shfl.sync.down.b32 %r217, %r218, %r219, %r200, %r221;
	// end inline asm
	add.s32 	%r231, %r116, 16;
	setp.gt.s32 	%p66, %r231, %r200;
	mov.b32 	%f238, %r217;
	add.f32 	%f239, %f237, %f238;
	selp.f32 	%f240, %f237, %f239, %p66;
	add.f32 	%f599, %f599, %f240;
	add.s32 	%r495, %r495, -32;
	bra.uni 	$L__BB6_84;
$L__BB6_89:
	@%p40 bra 	$L__BB6_91;
	add.f32 	%f221, %f106, %f599;
	mov.b32 	%r192, %f221;
	add.s64 	%rd22, %rd9, 256;
	mov.b32 	%r191, 101;
	// begin inline asm
	st.relaxed.gpu.v2.u32 [%rd22], {%r191, %r192};
	// end inline asm
	st.shared.f32 	[_ZZN3cub18CUB_300001_SM_10006detail4scan16DeviceScanKernelINS2_10policy_hubIfffjN4cuda3std3__44plusIvEEE10Policy1000EPfSC_NS0_13ScanTileStateIfLb1EEES9_NS0_8NullTypeEjfLb0ESF_EEvT0_T1_T2_iT3_T4_T5_E12temp_storage+4], %f599;
	st.shared.f32 	[_ZZN3cub18CUB_300001_SM_10006detail4scan16DeviceScanKernelINS2_10policy_hubIfffjN4cuda3std3__44plusIvEEE10Policy1000EPfSC_NS0_13ScanTileStateIfLb1EEES9_NS0_8NullTypeEjfLb0ESF_EEvT0_T1_T2_iT3_T4_T5_E12temp_storage+8], %f221;
$L__BB6_91:
	setp.ne.s32 	%p55, %r116, 0;
	mov.f32 	%f600, %f108;
	@%p55 bra 	$L__BB6_93;
	st.shared.f32 	[_ZZN3cub18CUB_300001_SM_10006detail4scan16DeviceScanKernelINS2_10policy_hubIfffjN4cuda3std3__44plusIvEEE10Policy1000EPfSC_NS0_13ScanTileStateIfLb1EEES9_NS0_8NullTypeEjfLb0ESF_EEvT0_T1_T2_iT3_T4_T5_E12temp_storage+76], %f599;
	mov.f32 	%f600, %f599;
$L__BB6_93:
	bar.sync 	0;
	setp.eq.s32 	%p56, %r47, 0;
	ld.shared.f32 	%f222, [_ZZN3cub18CUB_300001_SM_10006detail4scan16DeviceScanKernelINS2_10policy_hubIfffjN4cuda3std3__44plusIvEEE10Policy1000EPfSC_NS0_13ScanTileStateIfLb1EEES9_NS0_8NullTypeEjfLb0ESF_EEvT0_T1_T2_iT3_T4_T5_E12temp_storage+76];
	add.f32 	%f223, %f600, %f222;
	selp.f32 	%f224, %f600, %f223, %p56;
	add.f32 	%f601, %f81, %f224;
$L__BB6_94:
	add.f32 	%f313, %f601, %f82;
	add.f32 	%f314, %f313, %f83;
	add.f32 	%f315, %f314, %f84;
	add.f32 	%f316, %f315, %f85;
	add.f32 	%f317, %f316, %f86;
	add.f32 	%f318, %f317, %f87;
	add.f32 	%f319, %f318, %f88;
	add.f32 	%f320, %f319, %f89;
	add.f32 	%f321, %f320, %f90;
	add.f32 	%f322, %f321, %f91;
	add.f32 	%f323, %f322, %f92;
	add.f32 	%f324, %f323, %f93;
	add.f32 	%f325, %f324, %f94;
	add.f32 	%f326, %f325, %f95;
	add.f32 	%f327, %f326, %f96;
	add.f32 	%f328, %f327, %f97;
	add.f32 	%f329, %f328, %f98;
	add.f32 	%f330, %f329, %f99;
	add.f32 	%f331, %f330, %f100;
	add.f32 	%f332, %f331, %f101;
	add.f32 	%f333, %f332, %f102;
	bar.sync 	0;
	st.shared.v2.f32 	[%r63], {%f601, %f313};
	st.shared.v2.f32 	[%r63+8], {%f314, %f315};
	st.shared.v2.f32 	[%r63+16], {%f316, %f317};
	st.shared.v2.f32 	[%r63+24], {%f318, %f319};
	st.shared.v2.f32 	[%r63+32], {%f320, %f321};
	st.shared.v2.f32 	[%r63+40], {%f322, %f323};
	st.shared.v2.f32 	[%r63+48], {%f324, %f325};
	st.shared.v2.f32 	[%r63+56], {%f326, %f327};
	st.shared.v2.f32 	[%r63+64], {%f328, %f329};
	st.shared.v2.f32 	[%r63+72], {%f330, %f331};
	st.shared.v2.f32 	[%r63+80], {%f332, %f333};
	bar.warp.sync 	-1;
	ld.shared.f32 	%f115, [%r62];
	ld.shared.f32 	%f116, [%r62+128];
	ld.shared.f32 	%f117, [%r62+256];
	ld.shared.f32 	%f118, [%r62+384];
	ld.shared.f32 	%f119, [%r62+512];
	ld.shared.f32 	%f120, [%r62+640];
	ld.shared.f32 	%f121, [%r62+768];
	ld.shared.f32 	%f122, [%r62+896];
	ld.shared.f32 	%f123, [%r62+1024];
	ld.shared.f32 	%f124, [%r62+1152];
	ld.shared.f32 	%f125, [%r62+1280];
	ld.shared.f32 	%f126, [%r62+1408];
	ld.shared.f32 	%f127, [%r62+1536];
	ld.shared.f32 	%f128, [%r62+1664];
	ld.shared.f32 	%f129, [%r62+1792];
	ld.shared.f32 	%f130, [%r62+1920];
	ld.shared.f32 	%f131, [%r62+2048];
	ld.shared.f32 	%f132, [%r62+2176];
	ld.shared.f32 	%f133, [%r62+2304];
	ld.shared.f32 	%f134, [%r62+2432];
	ld.shared.f32 	%f135, [%r62+2560];
	ld.shared.f32 	%f136, [%r62+2688];
	setp.ne.s32 	%p81, %r47, 0;
	@%p81 bra 	$L__BB6_96;
	st.volatile.shared.u32 	[_ZZN3cub18CUB_300001_SM_10006detail4scan16DeviceScanKernelINS2_10policy_hubIfffjN4cuda3std3__44plusIvEEE10Policy1000EPfSC_NS0_13ScanTileStateIfLb1EEES9_NS0_8NullTypeEjfLb0ESF_EEvT0_T1_T2_iT3_T4_T5_E12temp_storage+33792], %r3;
$L__BB6_96:
	ld.param.u32 	%r475, [_ZN3cub18CUB_300001_SM_10006detail4scan16DeviceScanKernelINS2_10policy_hubIfffjN4cuda3std3__44plusIvEEE10Policy1000EPfSC_NS0_13ScanTileStateIfLb1EEES9_NS0_8NullTypeEjfLb0ESF_EEvT0_T1_T2_iT3_T4_T5__param_3];
	ld.param.u64 	%rd56, [_ZN3cub18CUB_300001_SM_10006detail4scan16DeviceScanKernelINS2_10policy_hubIfffjN4cuda3std3__44plusIvEEE10Policy1000EPfSC_NS0_13ScanTileStateIfLb1EEES9_NS0_8NullTypeEjfLb0ESF_EEvT0_T1_T2_iT3_T4_T5__param_1];
	bar.sync 	0;
	ld.volatile.shared.u32 	%r98, [_ZZN3cub18CUB_300001_SM_10006detail4scan16DeviceScanKernelINS2_10policy_hubIfffjN4cuda3std3__44plusIvEEE10Policy1000EPfSC_NS0_13ScanTileStateIfLb1EEES9_NS0_8NullTypeEjfLb0ESF_EEvT0_T1_T2_iT3_T4_T5_E12temp_storage+33792];
	setp.ge.s32 	%p82, %r48, %r98;
	cvt.u64.u32 	%rd32, %r48;
	mov.u32 	%r265, %ctaid.x;
	add.s32 	%r266, %r475, %r265;
	mul.lo.s32 	%r267, %r266, 8448;
	cvt.u64.u32 	%rd33, %r267;
	add.s64 	%rd34, %rd32, %rd33;
	cvta.to.global.u64 	%rd35, %rd56;
	shl.b64 	%rd36, %rd34, 2;
	add.s64 	%rd11, %rd35, %rd36;
	@%p82 bra 	$L__BB6_98;
	st.global.f32 	[%rd11], %f115;
$L__BB6_98:
	setp.ge.s32 	%p83, %r49, %r98;
	@%p83 bra 	$L__BB6_100;
	st.global.f32 	[%rd11+128], %f116;
$L__BB6_100:
	mov.u32 	%r268, %tid.x;
	and.b32  	%r269, %r268, 992;
	mul.lo.s32 	%r270, %r269, 22;
	and.b32  	%r271, %r268, 31;
	or.b32  	%r272, %r270, %r271;
	add.s32 	%r273, %r272, 64;
	setp.ge.s32 	%p84, %r273, %r98;
	@%p84 bra 	$L__BB6_102;
	st.global.f32 	[%rd11+256], %f117;
$L__BB6_102:
	setp.ge.s32 	%p85, %r50, %r98;
	@%p85 bra 	$L__BB6_104;
	st.global.f32 	[%rd11+384], %f118;
$L__BB6_104:
	setp.ge.s32 	%p86, %r51, %r98;
	@%p86 bra 	$L__BB6_106;
	st.global.f32 	[%rd11+512], %f119;
$L__BB6_106:
	add.s32 	%r279, %r272, 160;
	setp.ge.s32 	%p87, %r279, %r98;
	@%p87 bra 	$L__BB6_108;
	st.global.f32 	[%rd11+640], %f120;
$L__BB6_108:
	add.s32 	%r285, %r272, 192;
	setp.ge.s32 	%p88, %r285, %r98;
	@%p88 bra 	$L__BB6_110;
	st.global.f32 	[%rd11+768], %f121;
$L__BB6_110:
	add.s32 	%r291, %r272, 224;
	setp.ge.s32 	%p89, %r291, %r98;
	@%p89 bra 	$L__BB6_112;
	st.global.f32 	[%rd11+896], %f122;
$L__BB6_112:
	add.s32 	%r297, %r272, 256;
	setp.ge.s32 	%p90, %r297, %r98;
	@%p90 bra 	$L__BB6_114;
	st.global.f32 	[%rd11+1024], %f123;
$L__BB6_114:
	setp.ge.s32 	%p91, %r52, %r98;
	@%p91 bra 	$L__BB6_116;
	st.global.f32 	[%rd11+1152], %f124;
$L__BB6_116:
	add.s32 	%r303, %r272, 320;
	setp.ge.s32 	%p92, %r303, %r98;
	@%p92 bra 	$L__BB6_118;
	st.global.f32 	[%rd11+1280], %f125;
$L__BB6_118:
	setp.ge.s32 	%p93, %r53, %r98;
	@%p93 bra 	$L__BB6_120;
	st.global.f32 	[%rd11+1408], %f126;
$L__BB6_120:
	setp.ge.s32 	%p94, %r54, %r98;
	@%p94 bra 	$L__BB6_122;
	st.global.f32 	[%rd11+1536], %f127;
$L__BB6_122:
	add.s32 	%r309, %r272, 416;
	setp.ge.s32 	%p95, %r309, %r98;
	@%p95 bra 	$L__BB6_124;
	st.global.f32 	[%rd11+1664], %f128;
$L__BB6_124:
	setp.ge.s32 	%p96, %r55, %r98;
	@%p96 bra 	$L__BB6_126;
	st.global.f32 	[%rd11+1792], %f129;
$L__BB6_126:
	add.s32 	%r315, %r272, 480;
	setp.ge.s32 	%p97, %r315, %r98;
	@%p97 bra 	$L__BB6_128;
	st.global.f32 	[%rd11+1920], %f130;
$L__BB6_128:
	setp.ge.s32 	%p98, %r56, %r98;
	@%p98 bra 	$L__BB6_130;
	st.global.f32 	[%rd11+2048], %f131;
$L__BB6_130:
	setp.ge.s32 	%p99, %r57, %r98;
	@%p99 bra 	$L__BB6_132;
	st.global.f32 	[%rd11+2176], %f132;
$L__BB6_132:
	add.s32 	%r321, %r272, 576;
	setp.ge.s32 	%p100, %r321, %r98;
	@%p100 bra 	$L__BB6_134;
	st.global.f32 	[%rd11+2304], %f133;
$L__BB6_134:
	setp.ge.s32 	%p101, %r58, %r98;
	@%p101 bra 	$L__BB6_136;
	st.global.f32 	[%rd11+2432], %f134;
$L__BB6_136:
	setp.ge.s32 	%p102, %r59, %r98;
	@%p102 bra 	$L__BB6_138;
	st.global.f32 	[%rd11+2560], %f135;
$L__BB6_138:
	add.s32 	%r327, %r272, 672;
	setp.ge.s32 	%p103, %r327, %r98;
	@%p103 bra 	$L__BB6_140;
	st.global.f32 	[%rd11+2688], %f136;
$L__BB6_140:
	ret;

}


// ===== COMPILED SASS (sm_100) =====

	.target	sm_100

	.elftype	@"ET_EXEC"


//--------------------- .note.nv.tkinfo           --------------------------
	.section	.note.nv.tkinfo,"",@"SHT_NOTE"
	.sectionflags	@"SHF_NOTE_NV_TKINFO"
	.tkinfo
        /*0018*/ 	.word	0x00000002
        /*0030*/ 	.string	""
        /*0030*/ 	.string	"ptxas"
        /*0030*/ 	.string	"Cuda compilation tools, release 13.0, V13.0.88"
        /*0030*/ 	.string	"Build cuda_13.0.r13.0/compiler.36424714_0"
        /*0030*/ 	.string	"-arch sm_100 -m 64 "



//--------------------- .note.nv.cuinfo           --------------------------
	.section	.note.nv.cuinfo,"",@"SHT_NOTE"
	.sectionflags	@"SHF_NOTE_NV_CUINFO"
        /*0018*/ 	.short	0x0002
        /*001a*/ 	.short	0x0064
        /*001c*/ 	.short	0x0082
	.zero		2


//--------------------- .nv.info                  --------------------------
	.section	.nv.info,"",@"SHT_CUDA_INFO"
	.align	4


	//----- nvinfo : EIATTR_REGCOUNT
	.align		4
        /*0000*/ 	.byte	0x04, 0x2f
        /*0002*/ 	.short	(.L_41 - .L_40)
	.align		4
.L_40:
        /*0004*/ 	.word	index@(_Z37kogge_stone_scan_double_buffer_kernelPfS_i)
        /*0008*/ 	.word	0x0000000e


	//----- nvinfo : EIATTR_FRAME_SIZE
	.align		4
.L_41:
        /*000c*/ 	.byte	0x04, 0x11
        /*000e*/ 	.short	(.L_43 - .L_42)
	.align		4
.L_42:
        /*0010*/ 	.word	index@(_Z37kogge_stone_scan_double_buffer_kernelPfS_i)
        /*0014*/ 	.word	0x00000000


	//----- nvinfo : EIATTR_REGCOUNT
	.align		4
.L_43:
        /*0018*/ 	.byte	0x04, 0x2f
        /*001a*/ 	.short	(.L_45 - .L_44)
	.align		4
.L_44:
        /*001c*/ 	.word	index@(_Z23kogge_stone_scan_kernelPfS_i)
        /*0020*/ 	.word	0x0000000a


	//----- nvinfo : EIATTR_FRAME_SIZE
	.align		4
.L_45:
        /*0024*/ 	.byte	0x04, 0x11
        /*0026*/ 	.short	(.L_47 - .L_46)
	.align		4
.L_46:
        /*0028*/ 	.word	index@(_Z23kogge_stone_scan_kernelPfS_i)
        /*002c*/ 	.word	0x00000000


	//----- nvinfo : EIATTR_REGCOUNT
	.align		4
.L_47:
        /*0030*/ 	.byte	0x04, 0x2f
        /*0032*/ 	.short	(.L_49 - .L_48)
	.align		4
.L_48:
        /*0034*/ 	.word	index@(_Z22brent_kung_scan_kernelPfS_i)
        /*0038*/ 	.word	0x00000010


	//----- nvinfo : EIATTR_FRAME_SIZE
	.align		4
.L_49:
        /*003c*/ 	.byte	0x04, 0x11
        /*003e*/ 	.short	(.L_51 - .L_50)
	.align		4
.L_50:
        /*0040*/ 	.word	index@(_Z22brent_kung_scan_kernelPfS_i)
        /*0044*/ 	.word	0x00000000


	//----- nvinfo : EIATTR_REGCOUNT
	.align		4
.L_51:
        /*0048*/ 	.byte	0x04, 0x2f
        /*004a*/ 	.short	(.L_53 - .L_52)
	.align		4
.L_52:
        /*004c*/ 	.word	index@(_Z42three_phase_parallel_inclusive_scan_kernelPfS_ii)
        /*0050*/ 	.word	0x00000020


	//----- nvinfo : EIATTR_FRAME_SIZE
	.align		4
.L_53:
        /*0054*/ 	.byte	0x04, 0x11
        /*0056*/ 	.short	(.L_55 - .L_54)
	.align		4
.L_54:
        /*0058*/ 	.word	index@(_Z42three_phase_parallel_inclusive_scan_kernelPfS_ii)
        /*005c*/ 	.word	0x00000000


	//----- nvinfo : EIATTR_REGCOUNT
	.align		4
.L_55:
        /*0060*/ 	.byte	0x04, 0x2f
        /*0062*/ 	.short	(.L_57 - .L_56)
	.align		4
.L_56:
        /*0064*/ 	.word	index@(_ZN3cub18CUB_300001_SM_10006detail11EmptyKernelIvEEvv)
        /*0068*/ 	.word	0x00000004


	//----- nvinfo : EIATTR_FRAME_SIZE
	.align		4
.L_57:
        /*006c*/ 	.byte	0x04, 0x11
        /*006e*/ 	.short	(.L_59 - .L_58)
	.align		4
.L_58:
        /*0070*/ 	.word	index@(_ZN3cub18CUB_300001_SM_10006detail11EmptyKernelIvEEvv)
        /*0074*/ 	.word	0x00000000


	//----- nvinfo : EIATTR_REGCOUNT
	.align		4
.L_59:
        /*0078*/ 	.byte	0x04, 0x2f
        /*007a*/ 	.short	(.L_61 - .L_60)
	.align		4
.L_60:
        /*007c*/ 	.word	index@(_ZN3cub18CUB_300001_SM_10006detail4scan20DeviceScanInitKernelINS0_13ScanTileStateIfLb1EEEEEvT_i)
        /*0080*/ 	.word	0x00000008


	//----- nvinfo : EIATTR_FRAME_SIZE
	.align		4
.L_61:
        /*0084*/ 	.byte	0x04, 0x11
        /*0086*/ 	.short	(.L_63 - .L_62)
	.align		4
.L_62:
        /*0088*/ 	.word	index@(_ZN3cub18CUB_300001_SM_10006detail4scan20DeviceScanInitKernelINS0_13ScanTileStateIfLb1EEEEEvT_i)
        /*008c*/ 	.word	0x00000000


	//----- nvinfo : EIATTR_REGCOUNT
	.align		4
.L_63:
        /*0090*/ 	.byte	0x04, 0x2f
        /*0092*/ 	.short	(.L_65 - .L_64)
	.align		4
.L_64:
        /*0094*/ 	.word	index@(_ZN3cub18CUB_300001_SM_10006detail4scan16DeviceScanKernelINS2_10policy_hubIfffjN4cuda3std3__44plusIvEEE10Policy1000EPfSC_NS0_13ScanTileStateIfLb1EEES9_NS0_8NullTypeEjfLb0ESF_EEvT0_T1_T2_iT3_T4_T5_)
        /*0098*/ 	.word	0x00000038


	//----- nvinfo : EIATTR_FRAME_SIZE
	.align		4
.L_65:
        /*009c*/ 	.byte	0x04, 0x11
        /*009e*/ 	.short	(.L_67 - .L_66)
	.align		4
.L_66:
        /*00a0*/ 	.word	index@(_ZN3cub18CUB_300001_SM_10006detail4scan16DeviceScanKernelINS2_10policy_hubIfffjN4cuda3std3__44plusIvEEE10Policy1000EPfSC_NS0_13ScanTileStateIfLb1EEES9_NS0_8NullTypeEjfLb0ESF_EEvT0_T1_T2_iT3_T4_T5_)
        /*00a4*/ 	.word	0x00000000


	//----- nvinfo : EIATTR_MIN_STACK_SIZE
	.align		4
.L_67:
        /*00a8*/ 	.byte	0x04, 0x12
        /*00aa*/ 	.short	(.L_69 - .L_68)
	.align		4
.L_68:
        /*00ac*/ 	.word	index@(_ZN3cub18CUB_300001_SM_10006detail4scan16DeviceScanKernelINS2_10policy_hubIfffjN4cuda3std3__44plusIvEEE10Policy1000EPfSC_NS0_13ScanTileStateIfLb1EEES9_NS0_8NullTypeEjfLb0ESF_EEvT0_T1_T2_iT3_T4_T5_)
        /*00b0*/ 	.word	0x00000000


	//----- nvinfo : EIATTR_MIN_STACK_SIZE
	.align		4
.L_69:
        /*00b4*/ 	.byte	0x04, 0x12
        /*00b6*/ 	.short	(.L_71 - .L_70)
	.align		4
.L_70:
        /*00b8*/ 	.word	index@(_ZN3cub18CUB_300001_SM_10006detail4scan20DeviceScanInitKernelINS0_13ScanTileStateIfLb1EEEEEvT_i)
        /*00bc*/ 	.word	0x00000000


	//----- nvinfo : EIATTR_MIN_STACK_SIZE
	.align		4
.L_71:
        /*00c0*/ 	.byte	0x04, 0x12
        /*00c2*/ 	.short	(.L_73 - .L_72)
	.align		4
.L_72:
        /*00c4*/ 	.word	index@(_ZN3cub18CUB_300001_SM_10006detail11EmptyKernelIvEEvv)
        /*00c8*/ 	.word	0x00000000


	//----- nvinfo : EIATTR_MIN_STACK_SIZE
	.align		4
.L_73:
        /*00cc*/ 	.byte	0x04, 0x12
        /*00ce*/ 	.short	(.L_75 - .L_74)
	.align		4
.L_74:
        /*00d0*/ 	.word	index@(_Z42three_phase_parallel_inclusive_scan_kernelPfS_ii)
        /*00d4*/ 	.word	0x00000000


	//----- nvinfo : EIATTR_MIN_STACK_SIZE
	.align		4
.L_75:
        /*00d8*/ 	.byte	0x04, 0x12
        /*00da*/ 	.short	(.L_77 - .L_76)
	.align		4
.L_76:
        /*00dc*/ 	.word	index@(_Z22brent_kung_scan_kernelPfS_i)
        /*00e0*/ 	.word	0x00000000


	//----- nvinfo : EIATTR_MIN_STACK_SIZE
	.align		4
.L_77:
        /*00e4*/ 	.byte	0x04, 0x12
        /*00e6*/ 	.short	(.L_79 - .L_78)
	.align		4
.L_78:
        /*00e8*/ 	.word	index@(_Z23kogge_stone_scan_kernelPfS_i)
        /*00ec*/ 	.word	0x00000000


	//----- nvinfo : EIATTR_MIN_STACK_SIZE
	.align		4
.L_79:
        /*00f0*/ 	.byte	0x04, 0x12
        /*00f2*/ 	.short	(.L_81 - .L_80)
	.align		4
.L_80:
        /*00f4*/ 	.word	index@(_Z37kogge_stone_scan_double_buffer_kernelPfS_i)
        /*00f8*/ 	.word	0x00000000
.L_81:


//--------------------- .nv.compat                --------------------------
	.section	.nv.compat,"",@"SHT_CUDA_COMPAT_INFO"
	.align	4
        /*0000*/ 	.byte	0x02, 0x09, 0x00, 0x00, 0x02, 0x02, 0x01, 0x00, 0x02, 0x05, 0x05, 0x00, 0x03, 0x07, 0x01, 0x01
        /*0010*/ 	.byte	0x02, 0x03, 0x00, 0x00, 0x02, 0x06, 0x01, 0x00, 0x04, 0x0b, 0x08, 0x00, 0x09, 0x00, 0x00, 0x00
        /*0020*/ 	.byte	0x00, 0x00, 0x00, 0x00


//--------------------- .nv.info._ZN3cub18CUB_300001_SM_10006detail4scan16DeviceScanKernelINS2_10policy_hubIfffjN4cuda3std3__44plusIvEEE10Policy1000EPfSC_NS0_13ScanTileStateIfLb1EEES9_NS0_8NullTypeEjfLb0ESF_EEvT0_T1_T2_iT3_T4_T5_ --------------------------
	.section	.nv.info._ZN3cub18CUB_300001_SM_10006detail4scan16DeviceScanKernelINS2_10policy_hubIfffjN4cuda3std3__44plusIvEEE10Policy1000EPfSC_NS0_13ScanTileStateIfLb1EEES9_NS0_8NullTypeEjfLb0ESF_EEvT0_T1_T2_iT3_T4_T5_,"",@"SHT_CUDA_INFO"
	.sectionflags	@""
	.align	4


	//----- nvinfo : EIATTR_CUDA_API_VERSION
	.align		4
        /*0000*/ 	.byte	0x04, 0x37
        /*0002*/ 	.short	(.L_83 - .L_82)
.L_82:
        /*0004*/ 	.word	0x00000082


	//----- nvinfo : EIATTR_KPARAM_INFO
	.align		4
.L_83:
        /*0008*/ 	.byte	0x04, 0x17
        /*000a*/ 	.short	(.L_85 - .L_84)
.L_84:
        /*000c*/ 	.word	0x00000000
        /*0010*/ 	.short	0x0006
        /*0012*/ 	.short	0x0020
        /*0014*/ 	.byte	0x00, 0xf0, 0x11, 0x00


	//----- nvinfo : EIATTR_KPARAM_INFO
	.align		4
.L_85:
        /*0018*/ 	.byte	0x04, 0x17
        /*001a*/ 	.short	(.L_87 - .L_86)
.L_86:
        /*001c*/ 	.word	0x00000000
        /*0020*/ 	.short	0x0005
        /*0022*/ 	.short	0x001d
        /*0024*/ 	.byte	0x00, 0xf0, 0x05, 0x00


	//----- nvinfo : EIATTR_KPARAM_INFO
	.align		4
.L_87:
        /*0028*/ 	.byte	0x04, 0x17
        /*002a*/ 	.short	(.L_89 - .L_88)
.L_88:
        /*002c*/ 	.word	0x00000000
        /*0030*/ 	.short	0x0004
        /*0032*/ 	.short	0x001c
        /*0034*/ 	.byte	0x00, 0xf0, 0x05, 0x00


	//----- nvinfo : EIATTR_KPARAM_INFO
	.align		4
.L_89:
        /*0038*/ 	.byte	0x04, 0x17
        /*003a*/ 	.short	(.L_91 - .L_90)
.L_90:
        /*003c*/ 	.word	0x00000000
        /*0040*/ 	.short	0x0003
        /*0042*/ 	.short	0x0018
        /*0044*/ 	.byte	0x00, 0xf0, 0x11, 0x00


	//----- nvinfo : EIATTR_KPARAM_INFO
	.align		4
.L_91:
        /*0048*/ 	.byte	0x04, 0x17
        /*004a*/ 	.short	(.L_93 - .L_92)
.L_92:
        /*004c*/ 	.word	0x00000000
        /*0050*/ 	.short	0x0002
        /*0052*/ 	.short	0x0010
        /*0054*/ 	.byte	0x00, 0xf0, 0x21, 0x00


	//----- nvinfo : EIATTR_KPARAM_INFO
	.align		4
.L_93:
        /*0058*/ 	.byte	0x04, 0x17
        /*005a*/ 	.short	(.L_95 - .L_94)
.L_94:
        /*005c*/ 	.word	0x00000000
        /*0060*/ 	.short	0x0001
        /*0062*/ 	.short	0x0008
        /*0064*/ 	.byte	0x00, 0xf5, 0x21, 0x00


	//----- nvinfo : EIATTR_KPARAM_INFO
	.align		4
.L_95:
        /*0068*/ 	.byte	0x04, 0x17
        /*006a*/ 	.short	(.L_97 - .L_96)
.L_96:
        /*006c*/ 	.word	0x00000000
        /*0070*/ 	.short	0x0000
        /*0072*/ 	.short	0x0000
        /*0074*/ 	.byte	0x00, 0xf5, 0x21, 0x00


	//----- nvinfo : EIATTR_SPARSE_MMA_MASK
	.align		4
.L_97:
        /*0078*/ 	.byte	0x03, 0x50
        /*007a*/ 	.short	0x0000


	//----- nvinfo : EIATTR_MAXREG_COUNT
	.align		4
        /*007c*/ 	.byte	0x03, 0x1b
        /*007e*/ 	.short	0x00a8


	//----- nvinfo : EIATTR_NUM_BARRIERS
	.align		4
        /*0080*/ 	.byte	0x02, 0x4c
        /*0082*/ 	.byte	0x01
	.zero		1


	//----- nvinfo : EIATTR_MERCURY_ISA_VERSION
	.align		4
        /*0084*/ 	.byte	0x03, 0x5f
        /*0086*/ 	.short	0x0101


	//----- nvinfo : EIATTR_UNUSED_LOAD_BYTE_OFFSET
	.align		4
        /*0088*/ 	.byte	0x04, 0x44
        /*008a*/ 	.short	(.L_99 - .L_98)


	//   ....[0]....
.L_98:
        /*008c*/ 	.word	0x00002b00
        /*0090*/ 	.word	0x00000fff


	//----- nvinfo : EIATTR_COOP_GROUP_MASK_REGIDS
	.align		4
.L_99:
        /*0094*/ 	.byte	0x04, 0x29
        /*0096*/ 	.short	(.L_101 - .L_100)


	//   ....[0]....
.L_100:
        /*0098*/ 	.word	0xffffffff


	//   ....[1]....
        /*009c*/ 	.word	0xffffffff


	//   ....[2]....
        /*00a0*/ 	.word	0xffffffff


	//   ....[3]....
        /*00a4*/ 	.word	0xffffffff


	//   ....[4]....
        /*00a8*/ 	.word	0xffffffff


	//   ....[5]....
        /*00ac*/ 	.word	0xffffffff


	//   ....[6]....
        /*00b0*/ 	.word	0xffffffff


	//   ....[7]....
        /*00b4*/ 	.word	0xffffffff


	//   ....[8]....
        /*00b8*/ 	.word	0xffffffff


	//   ....[9]....
        /*00bc*/ 	.word	0xffffffff


	//   ....[10]....
        /*00c0*/ 	.word	0xffffffff


	//   ....[11]....
        /*00c4*/ 	.word	0xffffffff


	//   ....[12]....
        /*00c8*/ 	.word	0xffffffff


	//   ....[13]....
        /*00cc*/ 	.word	0xffffffff


	//   ....[14]....
        /*00d0*/ 	.word	0xffffffff


	//   ....[15]....
        /*00d4*/ 	.word	0xffffffff


	//   ....[16]....
        /*00d8*/ 	.word	0xffffffff


	//   ....[17]....
        /*00dc*/ 	.word	0xffffffff


	//   ....[18]....
        /*00e0*/ 	.word	0xffffffff


	//   ....[19]....
        /*00e4*/ 	.word	0xffffffff


	//   ....[20]....
        /*00e8*/ 	.word	0xffffffff


	//   ....[21]....
        /*00ec*/ 	.word	0xffffffff


	//   ....[22]....
        /*00f0*/ 	.word	0xffffffff


	//   ....[23]....
        /*00f4*/ 	.word	0xffffffff


	//   ....[24]....
        /*00f8*/ 	.word	0xffffffff


	//   ....[25]....
        /*00fc*/ 	.word	0xffffffff


	//   ....[26]....
        /*0100*/ 	.word	0xffffffff


	//   ....[27]....
        /*0104*/ 	.word	0xffffffff


	//   ....[28]....
        /*0108*/ 	.word	0xffffffff


	//   ....[29]....
        /*010c*/ 	.word	0xffffffff


	//   ....[30]....
        /*0110*/ 	.word	0xffffffff


	//   ....[31]....
        /*0114*/ 	.word	0xffffffff


	//   ....[32]....
        /*0118*/ 	.word	0xffffffff


	//   ....[33]....
        /*011c*/ 	.word	0xffffffff


	//   ....[34]....
        /*0120*/ 	.word	0xffffffff


	//   ....[35]....
        /*0124*/ 	.word	0xffffffff


	//   ....[36]....
        /*0128*/ 	.word	0xffffffff


	//   ....[37]....
        /*012c*/ 	.word	0xffffffff


	//   ....[38]....
        /*0130*/ 	.word	0xffffffff


	//   ....[39]....
        /*0134*/ 	.word	0xffffffff


	//   ....[40]....
        /*0138*/ 	.word	0xffffffff


	//   ....[41]....
        /*013c*/ 	.word	0xffffffff


	//   ....[42]....
        /*0140*/ 	.word	0xffffffff


	//   ....[43]....
        /*0144*/ 	.word	0xffffffff


	//   ....[44]....
        /*0148*/ 	.word	0xffffffff


	//   ....[45]....
        /*014c*/ 	.word	0xffffffff


	//   ....[46]....
        /*0150*/ 	.word	0xffffffff


	//   ....[47]....
        /*0154*/ 	.word	0xffffffff


	//   ....[48]....
        /*0158*/ 	.word	0xffffffff


	//   ....[49]....
        /*015c*/ 	.word	0xffffffff


	//   ....[50]....
        /*0160*/ 	.word	0xffffffff


	//   ....[51]....
        /*0164*/ 	.word	0xffffffff


	//   ....[52]....
        /*0168*/ 	.word	0xffffffff


	//   ....[53]....
        /*016c*/ 	.word	0xffffffff


	//   ....[54]....
        /*0170*/ 	.word	0xffffffff


	//   ....[55]....
        /*0174*/ 	.word	0xffffffff


	//   ....[56]....
        /*0178*/ 	.word	0xffffffff


	//   ....[57]....
        /*017c*/ 	.word	0xffffffff


	//   ....[58]....
        /*0180*/ 	.word	0xffffffff


	//   ....[59]....
        /*0184*/ 	.word	0xffffffff


	//   ....[60]....
        /*0188*/ 	.word	0xffffffff


	//   ....[61]....
        /*018c*/ 	.word	0xffffffff


	//   ....[62]....
        /*0190*/ 	.word	0xffffffff


	//   ....[63]....
        /*0194*/ 	.word	0xffffffff


	//   ....[64]....
        /*0198*/ 	.word	0x05000015


	//   ....[65]....
        /*019c*/ 	.word	0x05000015


	//   ....[66]....
        /*01a0*/ 	.word	0x05000015


	//   ....[67]....
        /*01a4*/ 	.word	0x05000015


	//   ....[68]....
        /*01a8*/ 	.word	0x05000015


	//   ....[69]....
        /*01ac*/ 	.word	0x05000015


	//   ....[70]....
        /*01b0*/ 	.word	0x05000015


	//   ....[71]....
        /*01b4*/ 	.word	0x05000015


	//   ....[72]....
        /*01b8*/ 	.word	0x05000015


	//   ....[73]....
        /*01bc*/ 	.word	0x05000015


	//   ....[74]....
        /*01c0*/ 	.word	0x05000015


	//   ....[75]....
        /*01c4*/ 	.word	0x05000015


	//   ....[76]....
        /*01c8*/ 	.word	0x05000015


	//   ....[77]....
        /*01cc*/ 	.word	0x05000015


	//   ....[78]....
        /*01d0*/ 	.word	0x05000015


	//   ....[79]....
        /*01d4*/ 	.word	0x05000015


	//   ....[80]....
        /*01d8*/ 	.word	0x05000015


	//   ....[81]....
        /*01dc*/ 	.word	0x05000015


	//   ....[82]....
        /*01e0*/ 	.word	0x05000015


	//   ....[83]....
        /*01e4*/ 	.word	0x05000015


	//   ....[84]....
        /*01e8*/ 	.word	0x05000015


	//   ....[85]....
        /*01ec*/ 	.word	0x05000015


	//   ....[86]....
        /*01f0*/ 	.word	0x05000015


	//   ....[87]....
        /*01f4*/ 	.word	0x05000015


	//   ....[88]....
        /*01f8*/ 	.word	0x05000015


	//   ....[89]....
        /*01fc*/ 	.word	0x05000015


	//   ....[90]....
        /*0200*/ 	.word	0x05000015


	//   ....[91]....
        /*0204*/ 	.word	0x05000015


	//   ....[92]....
        /*0208*/ 	.word	0x05000015


	//   ....[93]....
        /*020c*/ 	.word	0x05000015


	//   ....[94]....
        /*0210*/ 	.word	0x05000015


	//   ....[95]....
        /*0214*/ 	.word	0x05000015


	//   ....[96]....
        /*0218*/ 	.word	0x05000015


	//   ....[97]....
        /*021c*/ 	.word	0x05000015


	//   ....[98]....
        /*0220*/ 	.word	0x05000015


	//   ....[99]....
        /*0224*/ 	.word	0x05000015


	//----- nvinfo : EIATTR_COOP_GROUP_INSTR_OFFSETS
	.align		4
.L_101:
        /*0228*/ 	.byte	0x04, 0x28
        /*022a*/ 	.short	(.L_103 - .L_102)


	//   ....[0]....
.L_102:
        /*022c*/ 	.word	0x000004b0


	//   ....[1]....
        /*0230*/ 	.word	0x00000700


	//   ....[2]....
        /*0234*/ 	.word	0x00000730


	//   ....[3]....
        /*0238*/ 	.word	0x00000750


	//   ....[4]....
        /*023c*/ 	.word	0x00000770


	//   ....[5]....
        /*0240*/ 	.word	0x00000790


	//   ....[6]....
        /*0244*/ 	.word	0x000007f0


	//   ....[7]....
        /*0248*/ 	.word	0x00000c20


	//   ....[8]....
        /*024c*/ 	.word	0x00000c50


	//   ....[9]....
        /*0250*/ 	.word	0x00000c70


	//   ....[10]....
        /*0254*/ 	.word	0x00000c90


	//   ....[11]....
        /*0258*/ 	.word	0x00000cb0


	//   ....[12]....
        /*025c*/ 	.word	0x00000d10


	//   ....[13]....
        /*0260*/ 	.word	0x00001050


	//   ....[14]....
        /*0264*/ 	.word	0x00001220


	//   ....[15]....
        /*0268*/ 	.word	0x00001280


	//   ....[16]....
        /*026c*/ 	.word	0x00001340


	//   ....[17]....
        /*0270*/ 	.word	0x00001390


	//   ....[18]....
        /*0274*/ 	.word	0x000013c0


	//   ....[19]....
        /*0278*/ 	.word	0x000013f0


	//   ....[20]....
        /*027c*/ 	.word	0x00001420


	//   ....[21]....
        /*0280*/ 	.word	0x00001430


	//   ....[22]....
        /*0284*/ 	.word	0x00001510


	//   ....[23]....
        /*0288*/ 	.word	0x000016e0


	//   ....[24]....
        /*028c*/ 	.word	0x00001730


	//   ....[25]....
        /*0290*/ 	.word	0x00001790


	//   ....[26]....
        /*0294*/ 	.word	0x000017e0


	//   ....[27]....
        /*0298*/ 	.word	0x00001810


	//   ....[28]....
        /*029c*/ 	.word	0x00001840


	//   ....[29]....
        /*02a0*/ 	.word	0x00001870


	//   ....[30]....
        /*02a4*/ 	.word	0x00001880


	//   ....[31]....
        /*02a8*/ 	.word	0x00001c90


	//   ....[32]....
        /*02ac*/ 	.word	0x00002780


	//   ....[33]....
        /*02b0*/ 	.word	0x000029e0


	//   ....[34]....
        /*02b4*/ 	.word	0x00002a10


	//   ....[35]....
        /*02b8*/ 	.word	0x00002a30


	//   ....[36]....
        /*02bc*/ 	.word	0x00002a50


	//   ....[37]....
        /*02c0*/ 	.word	0x00002a70


	//   ....[38]....
        /*02c4*/ 	.word	0x00002ad0


	//   ....[39]....
        /*02c8*/ 	.word	0x00002e90


	//   ....[40]....
        /*02cc*/ 	.word	0x00002ec0


	//   ....[41]....
        /*02d0*/ 	.word	0x00002ee0


	//   ....[42]....
        /*02d4*/ 	.word	0x00002f00


	//   ....[43]....
        /*02d8*/ 	.word	0x00002f20


	//   ....[44]....
        /*02dc*/ 	.word	0x00002f80


	//   ....[45]....
        /*02e0*/ 	.word	0x000032c0


	//   ....[46]....
        /*02e4*/ 	.word	0x00003490


	//   ....[47]....
        /*02e8*/ 	.word	0x000034f0


	//   ....[48]....
        /*02ec*/ 	.word	0x00003560


	//   ....[49]....
        /*02f0*/ 	.word	0x000035c0


	//   ....[50]....
        /*02f4*/ 	.word	0x00003600


	//   ....[51]....
        /*02f8*/ 	.word	0x00003640


	//   ....[52]....
        /*02fc*/ 	.word	0x00003690


	//   ....[53]....
        /*0300*/ 	.word	0x000036a0


	//   ....[54]....
        /*0304*/ 	.word	0x00003780


	//   ....[55]....
        /*0308*/ 	.word	0x00003950


	//   ....[56]....
        /*030c*/ 	.word	0x000039a0


	//   ....[57]....
        /*0310*/ 	.word	0x00003a10


	//   ....[58]....
        /*0314*/ 	.word	0x00003a60


	//   ....[59]....
        /*0318*/ 	.word	0x00003aa0


	//   ....[60]....
        /*031c*/ 	.word	0x00003ae0


	//   ....[61]....
        /*0320*/ 	.word	0x00003b20


	//   ....[62]....
        /*0324*/ 	.word	0x00003b30


	//   ....[63]....
        /*0328*/ 	.word	0x00003f90


	//   ....[64]....
        /*032c*/ 	.word	0x000045d0


	//   ....[65]....
        /*0330*/ 	.word	0x00004650


	//   ....[66]....
        /*0334*/ 	.word	0x000046e0


	//   ....[67]....
        /*0338*/ 	.word	0x000047e0


	//   ....[68]....
        /*033c*/ 	.word	0x00004880


	//   ....[69]....
        /*0340*/ 	.word	0x000048f0


	//   ....[70]....
        /*0344*/ 	.word	0x00004960


	//   ....[71]....
        /*0348*/ 	.word	0x000049d0


	//   ....[72]....
        /*034c*/ 	.word	0x00004a00


	//   ....[73]....
        /*0350*/ 	.word	0x00004aa0


	//   ....[74]....
        /*0354*/ 	.word	0x00004b20


	//   ....[75]....
        /*0358*/ 	.word	0x00004ba0


	//   ....[76]....
        /*035c*/ 	.word	0x00004c60


	//   ....[77]....
        /*0360*/ 	.word	0x00004ce0


	//   ....[78]....
        /*0364*/ 	.word	0x00004d50


	//   ....[79]....
        /*0368*/ 	.word	0x00004dc0


	//   ....[80]....
        /*036c*/ 	.word	0x00004e30


	//   ....[81]....
        /*0370*/ 	.word	0x00004e60


	//   ....[82]....
        /*0374*/ 	.word	0x00004f00


	//   ....[83]....
        /*0378*/ 	.word	0x00004f80


	//   ....[84]....
        /*037c*/ 	.word	0x00005010


	//   ....[85]....
        /*0380*/ 	.word	0x000050f0


	//   ....[86]....
        /*0384*/ 	.word	0x00005170


	//   ....[87]....
        /*0388*/ 	.word	0x00005200


	//   ....[88]....
        /*038c*/ 	.word	0x00005280


	//   ....[89]....
        /*0390*/ 	.word	0x000052f0


	//   ....[90]....
        /*0394*/ 	.word	0x00005320


	//   ....[91]....
        /*0398*/ 	.word	0x000053e0


	//   ....[92]....
        /*039c*/ 	.word	0x00005460


	//   ....[93]....
        /*03a0*/ 	.word	0x000054e0


	//   ....[94]....
        /*03a4*/ 	.word	0x000055a0


	//   ....[95]....
        /*03a8*/ 	.word	0x00005630


	//   ....[96]....
        /*03ac*/ 	.word	0x000056b0


	//   ....[97]....
        /*03b0*/ 	.word	0x00005730


	//   ....[98]....
        /*03b4*/ 	.word	0x00005790


	//   ....[99]....
        /*03b8*/ 	.word	0x00005810


	//----- nvinfo : EIATTR_VRC_CTA_INIT_COUNT
	.align		4
.L_103:
        /*03bc*/ 	.byte	0x02, 0x4a
	.zero		1
	.zero		1


	//----- nvinfo : EIATTR_EXIT_INSTR_OFFSETS
	.align		4
        /*03c0*/ 	.byte	0x04, 0x1c
        /*03c2*/ 	.short	(.L_105 - .L_104)


	//   ....[0]....
.L_104:
        /*03c4*/ 	.word	0x00001f60


	//   ....[1]....
        /*03c8*/ 	.word	0x00001f80


	//   ....[2]....
        /*03cc*/ 	.word	0x00004560


	//   ....[3]....
        /*03d0*/ 	.word	0x00004580


	//----- nvinfo : EIATTR_MAX_THREADS
	.align		4
.L_105:
        /*03d4*/ 	.byte	0x04, 0x05
        /*03d6*/ 	.short	(.L_107 - .L_106)
.L_106:
        /*03d8*/ 	.word	0x00000180
        /*03dc*/ 	.word	0x00000001
        /*03e0*/ 	.word	0x00000001


	//----- nvinfo : EIATTR_CRS_STACK_SIZE
	.align		4
.L_107:
        /*03e4*/ 	.byte	0x04, 0x1e
        /*03e6*/ 	.short	(.L_109 - .L_108)
.L_108:
        /*03e8*/ 	.word	0x00000000


	//----- nvinfo : EIATTR_CBANK_PARAM_SIZE
	.align		4
.L_109:
        /*03ec*/ 	.byte	0x03, 0x19
        /*03ee*/ 	.short	0x0024


	//----- nvinfo : EIATTR_PARAM_CBANK
	.align		4
        /*03f0*/ 	.byte	0x04, 0x0a
        /*03f2*/ 	.short	(.L_111 - .L_110)
	.align		4
.L_110:
        /*03f4*/ 	.word	index@(.nv.constant0._ZN3cub18CUB_300001_SM_10006detail4scan16DeviceScanKernelINS2_10policy_hubIfffjN4cuda3std3__44plusIvEEE10Policy1000EPfSC_NS0_13ScanTileStateIfLb1EEES9_NS0_8NullTypeEjfLb0ESF_EEvT0_T1_T2_iT3_T4_T5_)
        /*03f8*/ 	.short	0x0380
        /*03fa*/ 	.short	0x0024


	//----- nvinfo : EIATTR_SW_WAR
	.align		4
.L_111:
        /*03fc*/ 	.byte	0x04, 0x36
        /*03fe*/ 	.short	(.L_113 - .L_112)
.L_112:
        /*0400*/ 	.word	0x00000008
.L_113:


//--------------------- .nv.info._ZN3cub18CUB_300001_SM_10006detail4scan20DeviceScanInitKernelINS0_13ScanTileStateIfLb1EEEEEvT_i --------------------------
	.section	.nv.info._ZN3cub18CUB_300001_SM_10006detail4scan20DeviceScanInitKernelINS0_13ScanTileStateIfLb1EEEEEvT_i,"",@"SHT_CUDA_INFO"
	.sectionflags	@""
	.align	4


	//----- nvinfo : EIATTR_CUDA_API_VERSION
	.align		4
        /*0000*/ 	.byte	0x04, 0x37
        /*0002*/ 	.short	(.L_115 - .L_114)
.L_114:
        /*0004*/ 	.word	0x00000082


	//----- nvinfo : EIATTR_KPARAM_INFO
	.align		4
.L_115:
        /*0008*/ 	.byte	0x04, 0x17
        /*000a*/ 	.short	(.L_117 - .L_116)
.L_116:
        /*000c*/ 	.word	0x00000000
        /*0010*/ 	.short	0x0001
        /*0012*/ 	.short	0x0008
        /*0014*/ 	.byte	0x00, 0xf0, 0x11, 0x00


	//----- nvinfo : EIATTR_KPARAM_INFO
	.align		4
.L_117:
        /*0018*/ 	.byte	0x04, 0x17
        /*001a*/ 	.short	(.L_119 - .L_118)
.L_118:
        /*001c*/ 	.word	0x00000000
        /*0020*/ 	.short	0x0000
        /*0022*/ 	.short	0x0000
        /*0024*/ 	.byte	0x00, 0xf0, 0x21, 0x00


	//----- nvinfo : EIATTR_SPARSE_MMA_MASK
	.align		4
.L_119:
        /*0028*/ 	.byte	0x03, 0x50
        /*002a*/ 	.short	0x0000


	//----- nvinfo : EIATTR_MAXREG_COUNT
	.align		4
        /*002c*/ 	.byte	0x03, 0x1b
        /*002e*/ 	.short	0x00ff


	//----- nvinfo : EIATTR_MERCURY_ISA_VERSION
	.align		4
        /*0030*/ 	.byte	0x03, 0x5f
        /*0032*/ 	.short	0x0101


	//----- nvinfo : EIATTR_VRC_CTA_INIT_COUNT
	.align		4
        /*0034*/ 	.byte	0x02, 0x4a
	.zero		1
	.zero		1


	//----- nvinfo : EIATTR_EXIT_INSTR_OFFSETS
	.align		4
        /*0038*/ 	.byte	0x04, 0x1c
        /*003a*/ 	.short	(.L_121 - .L_120)


	//   ....[0]....
.L_120:
        /*003c*/ 	.word	0x000000f0


	//   ....[1]....
        /*0040*/ 	.word	0x00000130


	//----- nvinfo : EIATTR_CBANK_PARAM_SIZE
	.align		4
.L_121:
        /*0044*/ 	.byte	0x03, 0x19
        /*0046*/ 	.short	0x000c


	//----- nvinfo : EIATTR_PARAM_CBANK
	.align		4
        /*0048*/ 	.byte	0x04, 0x0a
        /*004a*/ 	.short	(.L_123 - .L_122)
	.align		4
.L_122:
        /*004c*/ 	.word	index@(.nv.constant0._ZN3cub18CUB_300001_SM_10006detail4scan20DeviceScanInitKernelINS0_13ScanTileStateIfLb1EEEEEvT_i)
        /*0050*/ 	.short	0x0380
        /*0052*/ 	.short	0x000c


	//----- nvinfo : EIATTR_SW_WAR
	.align		4
.L_123:
        /*0054*/ 	.byte	0x04, 0x36
        /*0056*/ 	.short	(.L_125 - .L_124)
.L_124:
        /*0058*/ 	.word	0x00000008
.L_125:


//--------------------- .nv.info._ZN3cub18CUB_300001_SM_10006detail11EmptyKernelIvEEvv --------------------------
	.section	.nv.info._ZN3cub18CUB_300001_SM_10006detail11EmptyKernelIvEEvv,"",@"SHT_CUDA_INFO"
	.sectionflags	@""
	.align	4


	//----- nvinfo : EIATTR_CUDA_API_VERSION
	.align		4
        /*0000*/ 	.byte	0x04, 0x37
        /*0002*/ 	.short	(.L_127 - .L_126)
.L_126:
        /*0004*/ 	.word	0x00000082


	//----- nvinfo : EIATTR_SPARSE_MMA_MASK
	.align		4
.L_127:
        /*0008*/ 	.byte	0x03, 0x50
        /*000a*/ 	.short	0x0000


	//----- nvinfo : EIATTR_MAXREG_COUNT
	.align		4
        /*000c*/ 	.byte	0x03, 0x1b
        /*000e*/ 	.short	0x00ff


	//----- nvinfo : EIATTR_MERCURY_ISA_VERSION
	.align		4
        /*0010*/ 	.byte	0x03, 0x5f
        /*0012*/ 	.short	0x0101


	//----- nvinfo : EIATTR_VRC_CTA_INIT_COUNT
	.align		4
        /*0014*/ 	.byte	0x02, 0x4a
	.zero		1
	.zero		1


	//----- nvinfo : EIATTR_EXIT_INSTR_OFFSETS
	.align		4
        /*0018*/ 	.byte	0x04, 0x1c
        /*001a*/ 	.short	(.L_129 - .L_128)


	//   ....[0]....
.L_128:
        /*001c*/ 	.word	0x00000010


	//----- nvinfo : EIATTR_SW_WAR
	.align		4
.L_129:
        /*0020*/ 	.byte	0x04, 0x36
        /*0022*/ 	.short	(.L_131 - .L_130)
.L_130:
        /*0024*/ 	.word	0x00000008
.L_131:


//--------------------- .nv.info._Z42three_phase_parallel_inclusive_scan_kernelPfS_ii --------------------------
	.section	.nv.info._Z42three_phase_parallel_inclusive_scan_kernelPfS_ii,"",@"SHT_CUDA_INFO"
	.sectionflags	@""
	.align	4


	//----- nvinfo : EIATTR_CUDA_API_VERSION
	.align		4
        /*0000*/ 	.byte	0x04, 0x37
        /*0002*/ 	.short	(.L_133 - .L_132)
.L_132:
        /*0004*/ 	.word	0x00000082


	//----- nvinfo : EIATTR_KPARAM_INFO
	.align		4
.L_133:
        /*0008*/ 	.byte	0x04, 0x17
        /*000a*/ 	.short	(.L_135 - .L_134)
.L_134:
        /*000c*/ 	.word	0x00000000
        /*0010*/ 	.short	0x0003
        /*0012*/ 	.short	0x0014
        /*0014*/ 	.byte	0x00, 0xf0, 0x11, 0x00


	//----- nvinfo : EIATTR_KPARAM_INFO
	.align		4
.L_135:
        /*0018*/ 	.byte	0x04, 0x17
        /*001a*/ 	.short	(.L_137 - .L_136)
.L_136:
        /*001c*/ 	.word	0x00000000
        /*0020*/ 	.short	0x0002
        /*0022*/ 	.short	0x0010
        /*0024*/ 	.byte	0x00, 0xf0, 0x11, 0x00


	//----- nvinfo : EIATTR_KPARAM_INFO
	.align		4
.L_137:
        /*0028*/ 	.byte	0x04, 0x17
        /*002a*/ 	.short	(.L_139 - .L_138)
.L_138:
        /*002c*/ 	.word	0x00000000
        /*0030*/ 	.short	0x0001
        /*0032*/ 	.short	0x0008
        /*0034*/ 	.byte	0x00, 0xf5, 0x21, 0x00


	//----- nvinfo : EIATTR_KPARAM_INFO
	.align		4
.L_139:
        /*0038*/ 	.byte	0x04, 0x17
        /*003a*/ 	.short	(.L_141 - .L_140)
.L_140:
        /*003c*/ 	.word	0x00000000
        /*0040*/ 	.short	0x0000
        /*0042*/ 	.short	0x0000
        /*0044*/ 	.byte	0x00, 0xf5, 0x21, 0x00


	//----- nvinfo : EIATTR_SPARSE_MMA_MASK
	.align		4
.L_141:
        /*0048*/ 	.byte	0x03, 0x50
        /*004a*/ 	.short	0x0000


	//----- nvinfo : EIATTR_MAXREG_COUNT
	.align		4
        /*004c*/ 	.byte	0x03, 0x1b
        /*004e*/ 	.short	0x00ff


	//----- nvinfo : EIATTR_NUM_BARRIERS
	.align		4
        /*0050*/ 	.byte	0x02, 0x4c
        /*0052*/ 	.byte	0x01
	.zero		1


	//----- nvinfo : EIATTR_MERCURY_ISA_VERSION
	.align		4
        /*0054*/ 	.byte	0x03, 0x5f
        /*0056*/ 	.short	0x0101


	//----- nvinfo : EIATTR_VRC_CTA_INIT_COUNT
	.align		4
        /*0058*/ 	.byte	0x02, 0x4a
	.zero		1
	.zero		1


	//----- nvinfo : EIATTR_EXIT_INSTR_OFFSETS
	.align		4
        /*005c*/ 	.byte	0x04, 0x1c
        /*005e*/ 	.short	(.L_143 - .L_142)


	//   ....[0]....
.L_142:
        /*0060*/ 	.word	0x00001a60


	//   ....[1]....
        /*0064*/ 	.word	0x00001b50


	//----- nvinfo : EIATTR_CRS_STACK_SIZE
	.align		4
.L_143:
        /*0068*/ 	.byte	0x04, 0x1e
        /*006a*/ 	.short	(.L_145 - .L_144)
.L_144:
        /*006c*/ 	.word	0x00000000


	//----- nvinfo : EIATTR_CBANK_PARAM_SIZE
	.align		4
.L_145:
        /*0070*/ 	.byte	0x03, 0x19
        /*0072*/ 	.short	0x0018


	//----- nvinfo : EIATTR_PARAM_CBANK
	.align		4
        /*0074*/ 	.byte	0x04, 0x0a
        /*0076*/ 	.short	(.L_147 - .L_146)
	.align		4
.L_146:
        /*0078*/ 	.word	index@(.nv.constant0._Z42three_phase_parallel_inclusive_scan_kernelPfS_ii)
        /*007c*/ 	.short	0x0380
        /*007e*/ 	.short	0x0018


	//----- nvinfo : EIATTR_SW_WAR
	.align		4
.L_147:
        /*0080*/ 	.byte	0x04, 0x36
        /*0082*/ 	.short	(.L_149 - .L_148)
.L_148:
        /*0084*/ 	.word	0x00000008
.L_149:


//--------------------- .nv.info._Z22brent_kung_scan_kernelPfS_i --------------------------
	.section	.nv.info._Z22brent_kung_scan_kernelPfS_i,"",@"SHT_CUDA_INFO"
	.sectionflags	@""
	.align	4


	//----- nvinfo : EIATTR_CUDA_API_VERSION
	.align		4
        /*0000*/ 	.byte	0x04, 0x37
        /*0002*/ 	.short	(.L_151 - .L_150)
.L_150:
        /*0004*/ 	.word	0x00000082


	//----- nvinfo : EIATTR_KPARAM_INFO
	.align		4
.L_151:
        /*0008*/ 	.byte	0x04, 0x17
        /*000a*/ 	.short	(.L_153 - .L_152)
.L_152:
        /*000c*/ 	.word	0x00000000
        /*0010*/ 	.short	0x0002
        /*0012*/ 	.short	0x0010
        /*0014*/ 	.byte	0x00, 0xf0, 0x11, 0x00


	//----- nvinfo : EIATTR_KPARAM_INFO
	.align		4
.L_153:
        /*0018*/ 	.byte	0x04, 0x17
        /*001a*/ 	.short	(.L_155 - .L_154)
.L_154:
        /*001c*/ 	.word	0x00000000
        /*0020*/ 	.short	0x0001
        /*0022*/ 	.short	0x0008
        /*0024*/ 	.byte	0x00, 0xf5, 0x21, 0x00


	//----- nvinfo : EIATTR_KPARAM_INFO
	.align		4
.L_155:
        /*0028*/ 	.byte	0x04, 0x17
        /*002a*/ 	.short	(.L_157 - .L_156)
.L_156:
        /*002c*/ 	.word	0x00000000
        /*0030*/ 	.short	0x0000
        /*0032*/ 	.short	0x0000
        /*0034*/ 	.byte	0x00, 0xf5, 0x21, 0x00


	//----- nvinfo : EIATTR_SPARSE_MMA_MASK
	.align		4
.L_157:
        /*0038*/ 	.byte	0x03, 0x50
        /*003a*/ 	.short	0x0000


	//----- nvinfo : EIATTR_MAXREG_COUNT
	.align		4
        /*003c*/ 	.byte	0x03, 0x1b
        /*003e*/ 	.short	0x00ff


	//----- nvinfo : EIATTR_NUM_BARRIERS
	.align		4
        /*0040*/ 	.byte	0x02, 0x4c
        /*0042*/ 	.byte	0x01
	.zero		1


	//----- nvinfo : EIATTR_MERCURY_ISA_VERSION
	.align		4
        /*0044*/ 	.byte	0x03, 0x5f
        /*0046*/ 	.short	0x0101


	//----- nvinfo : EIATTR_VRC_CTA_INIT_COUNT
	.align		4
        /*0048*/ 	.byte	0x02, 0x4a
	.zero		1
	.zero		1


	//----- nvinfo : EIATTR_EXIT_INSTR_OFFSETS
	.align		4
        /*004c*/ 	.byte	0x04, 0x1c
        /*004e*/ 	.short	(.L_159 - .L_158)


	//   ....[0]....
.L_158:
        /*0050*/ 	.word	0x000005d0


	//   ....[1]....
        /*0054*/ 	.word	0x00000630


	//----- nvinfo : EIATTR_CBANK_PARAM_SIZE
	.align		4
.L_159:
        /*0058*/ 	.byte	0x03, 0x19
        /*005a*/ 	.short	0x0014


	//----- nvinfo : EIATTR_PARAM_CBANK
	.align		4
        /*005c*/ 	.byte	0x04, 0x0a
        /*005e*/ 	.short	(.L_161 - .L_160)
	.align		4
.L_160:
        /*0060*/ 	.word	index@(.nv.constant0._Z22brent_kung_scan_kernelPfS_i)
        /*0064*/ 	.short	0x0380
        /*0066*/ 	.short	0x0014


	//----- nvinfo : EIATTR_SW_WAR
	.align		4
.L_161:
        /*0068*/ 	.byte	0x04, 0x36
        /*006a*/ 	.short	(.L_163 - .L_162)
.L_162:
        /*006c*/ 	.word	0x00000008
.L_163:


//--------------------- .nv.info._Z23kogge_stone_scan_kernelPfS_i --------------------------
	.section	.nv.info._Z23kogge_stone_scan_kernelPfS_i,"",@"SHT_CUDA_INFO"
	.sectionflags	@""
	.align	4


	//----- nvinfo : EIATTR_CUDA_API_VERSION
	.align		4
        /*0000*/ 	.byte	0x04, 0x37
        /*0002*/ 	.short	(.L_165 - .L_164)
.L_164:
        /*0004*/ 	.word	0x00000082


	//----- nvinfo : EIATTR_KPARAM_INFO
	.align		4
.L_165:
        /*0008*/ 	.byte	0x04, 0x17
        /*000a*/ 	.short	(.L_167 - .L_166)
.L_166:
        /*000c*/ 	.word	0x00000000
        /*0010*/ 	.short	0x0002
        /*0012*/ 	.short	0x0010
        /*0014*/ 	.byte	0x00, 0xf0, 0x11, 0x00


	//----- nvinfo : EIATTR_KPARAM_INFO
	.align		4
.L_167:
        /*0018*/ 	.byte	0x04, 0x17
        /*001a*/ 	.short	(.L_169 - .L_168)
.L_168:
        /*001c*/ 	.word	0x00000000
        /*0020*/ 	.short	0x0001
        /*0022*/ 	.short	0x0008
        /*0024*/ 	.byte	0x00, 0xf5, 0x21, 0x00


	//----- nvinfo : EIATTR_KPARAM_INFO
	.align		4
.L_169:
        /*0028*/ 	.byte	0x04, 0x17
        /*002a*/ 	.short	(.L_171 - .L_170)
.L_170:
        /*002c*/ 	.word	0x00000000
        /*0030*/ 	.short	0x0000
        /*0032*/ 	.short	0x0000
        /*0034*/ 	.byte	0x00, 0xf5, 0x21, 0x00


	//----- nvinfo : EIATTR_SPARSE_MMA_MASK
	.align		4
.L_171:
        /*0038*/ 	.byte	0x03, 0x50
        /*003a*/ 	.short	0x0000


	//----- nvinfo : EIATTR_MAXREG_COUNT
	.align		4
        /*003c*/ 	.byte	0x03, 0x1b
        /*003e*/ 	.short	0x00ff


	//----- nvinfo : EIATTR_NUM_BARRIERS
	.align		4
        /*0040*/ 	.byte	0x02, 0x4c
        /*0042*/ 	.byte	0x01
	.zero		1


	//----- nvinfo : EIATTR_MERCURY_ISA_VERSION
	.align		4
        /*0044*/ 	.byte	0x03, 0x5f
        /*0046*/ 	.short	0x0101


	//----- nvinfo : EIATTR_VRC_CTA_INIT_COUNT
	.align		4
        /*0048*/ 	.byte	0x02, 0x4a
	.zero		1
	.zero		1


	//----- nvinfo : EIATTR_EXIT_INSTR_OFFSETS
	.align		4
        /*004c*/ 	.byte	0x04, 0x1c
        /*004e*/ 	.short	(.L_173 - .L_172)


	//   ....[0]....
.L_172:
        /*0050*/ 	.word	0x000002d0


	//   ....[1]....
        /*0054*/ 	.word	0x00000330


	//----- nvinfo : EIATTR_CBANK_PARAM_SIZE
	.align		4
.L_173:
        /*0058*/ 	.byte	0x03, 0x19
        /*005a*/ 	.short	0x0014


	//----- nvinfo : EIATTR_PARAM_CBANK
	.align		4
        /*005c*/ 	.byte	0x04, 0x0a
        /*005e*/ 	.short	(.L_175 - .L_174)
	.align		4
.L_174:
        /*0060*/ 	.word	index@(.nv.constant0._Z23kogge_stone_scan_kernelPfS_i)
        /*0064*/ 	.short	0x0380
        /*0066*/ 	.short	0x0014


	//----- nvinfo : EIATTR_SW_WAR
	.align		4
.L_175:
        /*0068*/ 	.byte	0x04, 0x36
        /*006a*/ 	.short	(.L_177 - .L_176)
.L_176:
        /*006c*/ 	.word	0x00000008
.L_177:


//--------------------- .nv.info._Z37kogge_stone_scan_double_buffer_kernelPfS_i --------------------------
	.section	.nv.info._Z37kogge_stone_scan_double_buffer_kernelPfS_i,"",@"SHT_CUDA_INFO"
	.sectionflags	@""
	.align	4


	//----- nvinfo : EIATTR_CUDA_API_VERSION
	.align		4
        /*0000*/ 	.byte	0x04, 0x37
        /*0002*/ 	.short	(.L_179 - .L_178)
.L_178:
        /*0004*/ 	.word	0x00000082


	//----- nvinfo : EIATTR_KPARAM_INFO
	.align		4
.L_179:
        /*0008*/ 	.byte	0x04, 0x17
        /*000a*/ 	.short	(.L_181 - .L_180)
.L_180:
        /*000c*/ 	.word	0x00000000
        /*0010*/ 	.short	0x0002
        /*0012*/ 	.short	0x0010
        /*0014*/ 	.byte	0x00, 0xf0, 0x11, 0x00


	//----- nvinfo : EIATTR_KPARAM_INFO
	.align		4
.L_181:
        /*0018*/ 	.byte	0x04, 0x17
        /*001a*/ 	.short	(.L_183 - .L_182)
.L_182:
        /*001c*/ 	.word	0x00000000
        /*0020*/ 	.short	0x0001
        /*0022*/ 	.short	0x0008
        /*0024*/ 	.byte	0x00, 0xf5, 0x21, 0x00


	//----- nvinfo : EIATTR_KPARAM_INFO
	.align		4
.L_183:
        /*0028*/ 	.byte	0x04, 0x17
        /*002a*/ 	.short	(.L_185 - .L_184)
.L_184:
        /*002c*/ 	.word	0x00000000
        /*0030*/ 	.short	0x0000
        /*0032*/ 	.short	0x0000
        /*0034*/ 	.byte	0x00, 0xf5, 0x21, 0x00


	//----- nvinfo : EIATTR_SPARSE_MMA_MASK
	.align		4
.L_185:
        /*0038*/ 	.byte	0x03, 0x50
        /*003a*/ 	.short	0x0000


	//----- nvinfo : EIATTR_MAXREG_COUNT
	.align		4
        /*003c*/ 	.byte	0x03, 0x1b
        /*003e*/ 	.short	0x00ff


	//----- nvinfo : EIATTR_NUM_BARRIERS
	.align		4
        /*0040*/ 	.byte	0x02, 0x4c
        /*0042*/ 	.byte	0x01
	.zero		1


	//----- nvinfo : EIATTR_MERCURY_ISA_VERSION
	.align		4
        /*0044*/ 	.byte	0x03, 0x5f
        /*0046*/ 	.short	0x0101


	//----- nvinfo : EIATTR_VRC_CTA_INIT_COUNT
	.align		4
        /*0048*/ 	.byte	0x02, 0x4a
	.zero		1
	.zero		1


	//----- nvinfo : EIATTR_EXIT_INSTR_OFFSETS
	.align		4
        /*004c*/ 	.byte	0x04, 0x1c
        /*004e*/ 	.short	(.L_187 - .L_186)


	//   ....[0]....
.L_186:
        /*0050*/ 	.word	0x00000450


	//   ....[1]....
        /*0054*/ 	.word	0x000004b0


	//   ....[2]....
        /*0058*/ 	.word	0x00000510


	//----- nvinfo : EIATTR_CRS_STACK_SIZE
	.align		4
.L_187:
        /*005c*/ 	.byte	0x04, 0x1e
        /*005e*/ 	.short	(.L_189 - .L_188)
.L_188:
        /*0060*/ 	.word	0x00000000


	//----- nvinfo : EIATTR_CBANK_PARAM_SIZE
	.align		4
.L_189:
        /*0064*/ 	.byte	0x03, 0x19
        /*0066*/ 	.short	0x0014


	//----- nvinfo : EIATTR_PARAM_CBANK
	.align		4
        /*0068*/ 	.byte	0x04, 0x0a
        /*006a*/ 	.short	(.L_191 - .L_190)
	.align		4
.L_190:
        /*006c*/ 	.word	index@(.nv.constant0._Z37kogge_stone_scan_double_buffer_kernelPfS_i)
        /*0070*/ 	.short	0x0380
        /*0072*/ 	.short	0x0014


	//----- nvinfo : EIATTR_SW_WAR
	.align		4
.L_191:
        /*0074*/ 	.byte	0x04, 0x36
        /*0076*/ 	.short	(.L_193 - .L_192)
.L_192:
        /*0078*/ 	.word	0x00000008
.L_193:


//--------------------- .nv.callgraph             --------------------------
	.section	.nv.callgraph,"",@"SHT_CUDA_CALLGRAPH"
	.align	4
	.sectionentsize	8
	.align		4
        /*0000*/ 	.word	0x00000000
	.align		4
        /*0004*/ 	.word	0xffffffff
	.align		4
        /*0008*/ 	.word	0x00000000
	.align		4
        /*000c*/ 	.word	0xfffffffe
	.align		4
        /*0010*/ 	.word	0x00000000
	.align		4
        /*0014*/ 	.word	0xfffffffd
	.align		4
        /*0018*/ 	.word	0x00000000
	.align		4
        /*001c*/ 	.word	0xfffffffc


//--------------------- .nv.constant4             --------------------------
	.section	.nv.constant4,"a",@progbits
	.align	8
	.align		8
.nv.constant4:
        /*0000*/ 	.dword	_ZN34_INTERNAL_8f02b5dc_4_k_cu_4bb0955a4cuda3std3__45__cpo5beginE
	.align		8
        /*0008*/ 	.dword	_ZN34_INTERNAL_8f02b5dc_4_k_cu_4bb0955a4cuda3std3__45__cpo3endE
	.align		8
        /*0010*/ 	.dword	_ZN34_INTERNAL_8f02b5dc_4_k_cu_4bb0955a4cuda3std3__45__cpo6cbeginE
	.align		8
        /*0018*/ 	.dword	_ZN34_INTERNAL_8f02b5dc_4_k_cu_4bb0955a4cuda3std3__45__cpo4cendE
	.align		8
        /*0020*/ 	.dword	_ZN34_INTERNAL_8f02b5dc_4_k_cu_4bb0955a4cuda3std3__45__cpo6rbeginE
	.align		8
        /*0028*/ 	.dword	_ZN34_INTERNAL_8f02b5dc_4_k_cu_4bb0955a4cuda3std3__45__cpo4rendE
	.align		8
        /*0030*/ 	.dword	_ZN34_INTERNAL_8f02b5dc_4_k_cu_4bb0955a4cuda3std3__45__cpo7crbeginE
	.align		8
        /*0038*/ 	.dword	_ZN34_INTERNAL_8f02b5dc_4_k_cu_4bb0955a4cuda3std3__45__cpo5crendE
	.align		8
        /*0040*/ 	.dword	_ZN34_INTERNAL_8f02b5dc_4_k_cu_4bb0955a4cuda3std3__436_GLOBAL__N__8f02b5dc_4_k_cu_4bb0955a6ignoreE
	.align		8
        /*0048*/ 	.dword	_ZN34_INTERNAL_8f02b5dc_4_k_cu_4bb0955a4cuda3std3__419piecewise_constructE
	.align		8
        /*0050*/ 	.dword	_ZN34_INTERNAL_8f02b5dc_4_k_cu_4bb0955a4cuda3std3__48in_placeE
	.align		8
        /*0058*/ 	.dword	_ZN34_INTERNAL_8f02b5dc_4_k_cu_4bb0955a4cuda3std3__420unreachable_sentinelE
	.align		8
        /*0060*/ 	.dword	_ZN34_INTERNAL_8f02b5dc_4_k_cu_4bb0955a4cuda3std3__47nulloptE
	.align		8
        /*0068*/ 	.dword	_ZN34_INTERNAL_8f02b5dc_4_k_cu_4bb0955a4cuda3std3__48unexpectE
	.align		8
        /*0070*/ 	.dword	_ZN34_INTERNAL_8f02b5dc_4_k_cu_4bb0955a4cuda3std6ranges3__45__cpo4swapE
	.align		8
        /*0078*/ 	.dword	_ZN34_INTERNAL_8f02b5dc_4_k_cu_4bb0955a4cuda3std6ranges3__45__cpo9iter_moveE
	.align		8
        /*0080*/ 	.dword	_ZN34_INTERNAL_8f02b5dc_4_k_cu_4bb0955a4cuda3std6ranges3__45__cpo5beginE
	.align		8
        /*0088*/ 	.dword	_ZN34_INTERNAL_8f02b5dc_4_k_cu_4bb0955a4cuda3std6ranges3__45__cpo3endE
	.align		8
        /*0090*/ 	.dword	_ZN34_INTERNAL_8f02b5dc_4_k_cu_4bb0955a4cuda3std6ranges3__45__cpo6cbeginE
	.align		8
        /*0098*/ 	.dword	_ZN34_INTERNAL_8f02b5dc_4_k_cu_4bb0955a4cuda3std6ranges3__45__cpo4cendE
	.align		8
        /*00a0*/ 	.dword	_ZN34_INTERNAL_8f02b5dc_4_k_cu_4bb0955a4cuda3std6ranges3__45__cpo7advanceE
	.align		8
        /*00a8*/ 	.dword	_ZN34_INTERNAL_8f02b5dc_4_k_cu_4bb0955a4cuda3std6ranges3__45__cpo9iter_swapE
	.align		8
        /*00b0*/ 	.dword	_ZN34_INTERNAL_8f02b5dc_4_k_cu_4bb0955a4cuda3std6ranges3__45__cpo4nextE
	.align		8
        /*00b8*/ 	.dword	_ZN34_INTERNAL_8f02b5dc_4_k_cu_4bb0955a4cuda3std6ranges3__45__cpo4prevE
	.align		8
        /*00c0*/ 	.dword	_ZN34_INTERNAL_8f02b5dc_4_k_cu_4bb0955a4cuda3std6ranges3__45__cpo4dataE
	.align		8
        /*00c8*/ 	.dword	_ZN34_INTERNAL_8f02b5dc_4_k_cu_4bb0955a4cuda3std6ranges3__45__cpo5cdataE
	.align		8
        /*00d0*/ 	.dword	_ZN34_INTERNAL_8f02b5dc_4_k_cu_4bb0955a4cuda3std6ranges3__45__cpo4sizeE
	.align		8
        /*00d8*/ 	.dword	_ZN34_INTERNAL_8f02b5dc_4_k_cu_4bb0955a4cuda3std6ranges3__45__cpo5ssizeE
	.align		8
        /*00e0*/ 	.dword	_ZN34_INTERNAL_8f02b5dc_4_k_cu_4bb0955a4cuda3std6ranges3__45__cpo8distanceE
	.align		8
        /*00e8*/ 	.dword	_ZN34_INTERNAL_8f02b5dc_4_k_cu_4bb0955a6thrust24THRUST_300001_SM_1000_NS6system6detail10sequential3seqE
	.align		8
        /*00f0*/ 	.dword	_ZN34_INTERNAL_8f02b5dc_4_k_cu_4bb0955a6thrust24THRUST_300001_SM_1000_NS12placeholders2_1E
	.align		8
        /*00f8*/ 	.dword	_ZN34_INTERNAL_8f02b5dc_4_k_cu_4bb0955a6thrust24THRUST_300001_SM_1000_NS12placeholders2_2E
	.align		8
        /*0100*/ 	.dword	_ZN34_INTERNAL_8f02b5dc_4_k_cu_4bb0955a6thrust24THRUST_300001_SM_1000_NS12placeholders2_3E
	.align		8
        /*0108*/ 	.dword	_ZN34_INTERNAL_8f02b5dc_4_k_cu_4bb0955a6thrust24THRUST_300001_SM_1000_NS12placeholders2_4E
	.align		8
        /*0110*/ 	.dword	_ZN34_INTERNAL_8f02b5dc_4_k_cu_4bb0955a6thrust24THRUST_300001_SM_1000_NS12placeholders2_5E
	.align		8
        /*0118*/ 	.dword	_ZN34_INTERNAL_8f02b5dc_4_k_cu_4bb0955a6thrust24THRUST_300001_SM_1000_NS12placeholders2_6E
	.align		8
        /*0120*/ 	.dword	_ZN34_INTERNAL_8f02b5dc_4_k_cu_4bb0955a6thrust24THRUST_300001_SM_1000_NS12placeholders2_7E
	.align		8
        /*0128*/ 	.dword	_ZN34_INTERNAL_8f02b5dc_4_k_cu_4bb0955a6thrust24THRUST_300001_SM_1000_NS12placeholders2_8E
	.align		8
        /*0130*/ 	.dword	_ZN34_INTERNAL_8f02b5dc_4_k_cu_4bb0955a6thrust24THRUST_300001_SM_1000_NS12placeholders2_9E
	.align		8
        /*0138*/ 	.dword	_ZN34_INTERNAL_8f02b5dc_4_k_cu_4bb0955a6thrust24THRUST_300001_SM_1000_NS12placeholders3_10E


//--------------------- .text._ZN3cub18CUB_300001_SM_10006detail4scan16DeviceScanKernelINS2_10policy_hubIfffjN4cuda3std3__44plusIvEEE10Policy1000EPfSC_NS0_13ScanTileStateIfLb1EEES9_NS0_8NullTypeEjfLb0ESF_EEvT0_T1_T2_iT3_T4_T5_ --------------------------
	.section	.text._ZN3cub18CUB_300001_SM_10006detail4scan16DeviceScanKernelINS2_10policy_hubIfffjN4cuda3std3__44plusIvEEE10Policy1000EPfSC_NS0_13ScanTileStateIfLb1EEES9_NS0_8NullTypeEjfLb0ESF_EEvT0_T1_T2_iT3_T4_T5_,"ax",@progbits
	.align	128
        .global         _ZN3cub18CUB_300001_SM_10006detail4scan16DeviceScanKernelINS2_10policy_hubIfffjN4cuda3std3__44plusIvEEE10Policy1000EPfSC_NS0_13ScanTileStateIfLb1EEES9_NS0_8NullTypeEjfLb0ESF_EEvT0_T1_T2_iT3_T4_T5_
        .type           _ZN3cub18CUB_300001_SM_10006detail4scan16DeviceScanKernelINS2_10policy_hubIfffjN4cuda3std3__44plusIvEEE10Policy1000EPfSC_NS0_13ScanTileStateIfLb1EEES9_NS0_8NullTypeEjfLb0ESF_EEvT0_T1_T2_iT3_T4_T5_,@function
        .size           _ZN3cub18CUB_300001_SM_10006detail4scan16DeviceScanKernelINS2_10policy_hubIfffjN4cuda3std3__44plusIvEEE10Policy1000EPfSC_NS0_13ScanTileStateIfLb1EEES9_NS0_8NullTypeEjfLb0ESF_EEvT0_T1_T2_iT3_T4_T5_,(.L_x_142 - _ZN3cub18CUB_300001_SM_10006detail4scan16DeviceScanKernelINS2_10policy_hubIfffjN4cuda3std3__44plusIvEEE10Policy1000EPfSC_NS0_13ScanTileStateIfLb1EEES9_NS0_8NullTypeEjfLb0ESF_EEvT0_T1_T2_iT3_T4_T5_)
        .other          _ZN3cub18CUB_300001_SM_10006detail4scan16DeviceScanKernelINS2_10policy_hubIfffjN4cuda3std3__44plusIvEEE10Policy1000EPfSC_NS0_13ScanTileStateIfLb1EEES9_NS0_8NullTypeEjfLb0ESF_EEvT0_T1_T2_iT3_T4_T5_,@"STO_CUDA_ENTRY STV_DEFAULT"
_ZN3cub18CUB_300001_SM_10006detail4scan16DeviceScanKernelINS2_10policy_hubIfffjN4cuda3std3__44plusIvEEE10Policy1000EPfSC_NS0_13ScanTileStateIfLb1EEES9_NS0_8NullTypeEjfLb0ESF_EEvT0_T1_T2_iT3_T4_T5_:
.text._ZN3cub18CUB_300001_SM_10006detail4scan16DeviceScanKernelINS2_10policy_hubIfffjN4cuda3std3__44plusIvEEE10Policy1000EPfSC_NS0_13ScanTileStateIfLb1EEES9_NS0_8NullTypeEjfLb0ESF_EEvT0_T1_T2_iT3_T4_T5_:
[----:B------:R-:W-:Y:S08]  /*0000*/  LDC R1, c[0x0][0x37c] ;  /* 0x0000df00ff017b82 */ /* 0x000ff00000000800 */
[----:B------:R-:W0:Y:S01]  /*0010*/  S2UR UR4, SR_CTAID.X ;  /* 0x00000000000479c3 */ /* 0x000e220000002500 */
[----:B------:R-:W1:Y:S01]  /*0020*/  LDCU UR5, c[0x0][0x3a0] ;  /* 0x00007400ff0577ac */ /* 0x000e620008000800 */
[----:B------:R-:W2:Y:S06]  /*0030*/  LDCU.64 UR8, c[0x0][0x358] ;  /* 0x00006b00ff0877ac */ /* 0x000eac0008000a00 */
[----:B------:R-:W0:Y:S02]  /*0040*/  LDC R39, c[0x0][0x398] ;  /* 0x0000e600ff277b82 */ /* 0x000e240000000800 */
[----:B0-----:R-:W-:-:S04]  /*0050*/  VIADD R39, R39, UR4 ;  /* 0x0000000427277c36 */ /* 0x001fc80008000000 */
[----:B------:R-:W-:-:S05]  /*0060*/  IMAD R5, R39, 0x2100, RZ ;  /* 0x0000210027057824 */ /* 0x000fca00078e02ff */
[----:B-1----:R-:W-:-:S04]  /*0070*/  IADD3 R0, PT, PT, -R5, UR5, RZ ;  /* 0x0000000505007c10 */ /* 0x002fc8000fffe1ff */
[----:B------:R-:W-:-:S13]  /*0080*/  ISETP.GE.U32.AND P0, PT, R0, 0x2101, PT ;  /* 0x000021010000780c */ /* 0x000fda0003f06070 */
[----:B--2---:R-:W-:Y:S05]  /*0090*/  @!P0 BRA `(.L_x_0) ;  /* 0x0000001c00b48947 */ /* 0x004fea0003800000 */
[----:B------:R-:W0:Y:S01]  /*00a0*/  S2R R50, SR_TID.X ;  /* 0x0000000000327919 */ /* 0x000e220000002100 */
[----:B------:R-:W1:Y:S01]  /*00b0*/  LDCU.64 UR4, c[0x0][0x380] ;  /* 0x00007000ff0477ac */ /* 0x000e620008000a00 */
[C---:B0-----:R-:W-:Y:S02]  /*00c0*/  LOP3.LUT R0, R50.reuse, 0x1f, RZ, 0xc0, !PT ;  /* 0x0000001f32007812 */ /* 0x041fe400078ec0ff */
[----:B------:R-:W-:-:S05]  /*00d0*/  LOP3.LUT R3, R50, 0x3e0, RZ, 0xc0, !PT ;  /* 0x000003e032037812 */ /* 0x000fca00078ec0ff */
[----:B------:R-:W-:-:S05]  /*00e0*/  IMAD R0, R3, 0x16, R0 ;  /* 0x0000001603007824 */ /* 0x000fca00078e0200 */
[----:B------:R-:W-:-:S04]  /*00f0*/  IADD3 R0, P0, PT, R5, R0, RZ ;  /* 0x0000000005007210 */ /* 0x000fc80007f1e0ff */
[----:B------:R-:W-:Y:S01]  /*0100*/  SHF.L.U32 R46, R0, 0x2, RZ ;  /* 0x00000002002e7819 */ /* 0x000fe200000006ff */
[----:B------:R-:W-:-:S03]  /*0110*/  IMAD.X R45, RZ, RZ, RZ, P0 ;  /* 0x000000ffff2d7224 */ /* 0x000fc600000e06ff */
[----:B-1----:R-:W-:Y:S02]  /*0120*/  IADD3 R2, P0, PT, R46, UR4, RZ ;  /* 0x000000042e027c10 */ /* 0x002fe4000ff1e0ff */
[----:B------:R-:W-:-:S04]  /*0130*/  SHF.L.U64.HI R45, R0, 0x2, R45 ;  /* 0x00000002002d7819 */ /* 0x000fc8000001022d */
[----:B------:R-:W-:-:S05]  /*0140*/  IADD3.X R3, PT, PT, R45, UR5, RZ, P0, !PT ;  /* 0x000000052d037c10 */ /* 0x000fca00087fe4ff */
[----:B------:R-:W2:Y:S04]  /*0150*/  LDG.E R5, desc[UR8][R2.64] ;  /* 0x0000000802057981 */ /* 0x000ea8000c1e1900 */
[----:B------:R-:W3:Y:S04]  /*0160*/  LDG.E R7, desc[UR8][R2.64+0x80] ;  /* 0x0000800802077981 */ /* 0x000ee8000c1e1900 */
[----:B------:R-:W4:Y:S04]  /*0170*/  LDG.E R9, desc[UR8][R2.64+0x100] ;  /* 0x0001000802097981 */ /* 0x000f28000c1e1900 */
[----:B------:R-:W5:Y:S04]  /*0180*/  LDG.E R11, desc[UR8][R2.64+0x180] ;  /* 0x00018008020b7981 */ /* 0x000f68000c1e1900 */
        /* <DEDUP_REMOVED lines=17> */
[----:B------:R-:W5:Y:S01]  /*02a0*/  LDG.E R4, desc[UR8][R2.64+0xa80] ;  /* 0x000a800802047981 */ /* 0x000f62000c1e1900 */
[----:B------:R-:W0:Y:S01]  /*02b0*/  S2UR UR5, SR_CgaCtaId ;  /* 0x00000000000579c3 */ /* 0x000e220000008800 */
[----:B------:R-:W-:Y:S01]  /*02c0*/  SHF.R.U32.HI R16, RZ, 0x5, R50 ;  /* 0x00000005ff107819 */ /* 0x000fe20000011632 */
[----:B------:R-:W-:Y:S01]  /*02d0*/  UMOV UR4, 0x400 ;  /* 0x0000040000047882 */ /* 0x000fe20000000000 */
[----:B------:R-:W1:Y:S01]  /*02e0*/  S2R R48, SR_LANEID ;  /* 0x0000000000307919 */ /* 0x000e620000000000 */
[----:B------:R-:W-:Y:S01]  /*02f0*/  ISETP.NE.AND P0, PT, R39, RZ, PT ;  /* 0x000000ff2700720c */ /* 0x000fe20003f05270 */
[----:B------:R-:W-:Y:S01]  /*0300*/  BSSY.RECONVERGENT B0, `(.L_x_1) ;  /* 0x0000174000007945 */ /* 0x000fe20003800200 */
[----:B0-----:R-:W-:Y:S01]  /*0310*/  ULEA UR4, UR5, UR4, 0x18 ;  /* 0x0000000405047291 */ /* 0x001fe2000f8ec0ff */
[----:B-1----:R-:W-:-:S05]  /*0320*/  IMAD R38, R16, 0x2c0, R48 ;  /* 0x000002c010267824 */ /* 0x002fca00078e0230 */
[----:B------:R-:W-:-:S05]  /*0330*/  LEA R38, R38, UR4, 0x2 ;  /* 0x0000000426267c11 */ /* 0x000fca000f8e10ff */
[----:B------:R-:W-:Y:S01]  /*0340*/  IMAD R0, R48, 0x54, R38 ;  /* 0x0000005430007824 */ /* 0x000fe200078e0226 */
[----:B--2---:R0:W-:Y:S04]  /*0350*/  STS [R38], R5 ;  /* 0x0000000526007388 */ /* 0x0041e80000000800 */
[----:B---3--:R0:W-:Y:S04]  /*0360*/  STS [R38+0x80], R7 ;  /* 0x0000800726007388 */ /* 0x0081e80000000800 */
[----:B----4-:R0:W-:Y:S04]  /*0370*/  STS [R38+0x100], R9 ;  /* 0x0001000926007388 */ /* 0x0101e80000000800 */
[----:B-----5:R0:W-:Y:S04]  /*0380*/  STS [R38+0x180], R11 ;  /* 0x0001800b26007388 */ /* 0x0201e80000000800 */
[----:B------:R0:W-:Y:S04]  /*0390*/  STS [R38+0x200], R13 ;  /* 0x0002000d26007388 */ /* 0x0001e80000000800 */
        /* <DEDUP_REMOVED lines=16> */
[----:B------:R0:W-:Y:S01]  /*04a0*/  STS [R38+0xa80], R4 ;  /* 0x000a800426007388 */ /* 0x0001e20000000800 */
[----:B------:R-:W-:-:S03]  /*04b0*/  NOP ;  /* 0x0000000000007918 */ /* 0x000fc60000000000 */
[----:B------:R0:W1:Y:S04]  /*04c0*/  LDS.64 R36, [R0] ;  /* 0x0000000000247984 */ /* 0x0000680000000a00 */
[----:B------:R0:W2:Y:S04]  /*04d0*/  LDS.64 R34, [R0+0x8] ;  /* 0x0000080000227984 */ /* 0x0000a80000000a00 */
[----:B------:R0:W3:Y:S04]  /*04e0*/  LDS.64 R32, [R0+0x10] ;  /* 0x0000100000207984 */ /* 0x0000e80000000a00 */
[----:B------:R0:W4:Y:S04]  /*04f0*/  LDS.64 R18, [R0+0x18] ;  /* 0x0000180000127984 */ /* 0x0001280000000a00 */
[----:B------:R0:W0:Y:S04]  /*0500*/  LDS.64 R14, [R0+0x20] ;  /* 0x00002000000e7984 */ /* 0x0000280000000a00 */
[----:B------:R0:W0:Y:S04]  /*0510*/  LDS.64 R12, [R0+0x28] ;  /* 0x00002800000c7984 */ /* 0x0000280000000a00 */
[----:B------:R0:W0:Y:S04]  /*0520*/  LDS.64 R10, [R0+0x30] ;  /* 0x00003000000a7984 */ /* 0x0000280000000a00 */
[----:B------:R0:W0:Y:S04]  /*0530*/  LDS.64 R8, [R0+0x38] ;  /* 0x0000380000087984 */ /* 0x0000280000000a00 */
[----:B------:R0:W0:Y:S04]  /*0540*/  LDS.64 R6, [R0+0x40] ;  /* 0x0000400000067984 */ /* 0x0000280000000a00 */
[----:B------:R0:W0:Y:S04]  /*0550*/  LDS.64 R4, [R0+0x48] ;  /* 0x0000480000047984 */ /* 0x0000280000000a00 */
[----:B------:R0:W0:Y:S01]  /*0560*/  LDS.64 R2, [R0+0x50] ;  /* 0x0000500000027984 */ /* 0x0000220000000a00 */
[----:B------:R-:W-:Y:S06]  /*0570*/  BAR.SYNC.DEFER_BLOCKING 0x0 ;  /* 0x0000000000007b1d */ /* 0x000fec0000010000 */
[----:B-1----:R-:W-:Y:S05]  /*0580*/  @P0 BRA `(.L_x_2) ;  /* 0x0000000400480947 */ /* 0x002fea0003800000 */
[----:B0-----:R-:W-:Y:S01]  /*0590*/  FADD R17, R36, R37 ;  /* 0x0000002524117221 */ /* 0x001fe20000000000 */
[----:B--2---:R-:W-:Y:S01]  /*05a0*/  FADD R20, R34, R35 ;  /* 0x0000002322147221 */ /* 0x004fe20000000000 */
[----:B---3--:R-:W-:Y:S01]  /*05b0*/  FADD R21, R32, R33 ;  /* 0x0000002120157221 */ /* 0x008fe20000000000 */
[----:B----4-:R-:W-:Y:S01]  /*05c0*/  FADD R22, R18, R19 ;  /* 0x0000001312167221 */ /* 0x010fe20000000000 */
[----:B------:R-:W-:Y:S01]  /*05d0*/  FADD R23, R10, R11 ;  /* 0x0000000b0a177221 */ /* 0x000fe20000000000 */
        /* <DEDUP_REMOVED lines=13> */
[----:B------:R-:W-:-:S02]  /*06b0*/  ISETP.NE.AND P1, PT, R48, 0x1f, PT ;  /* 0x0000001f3000780c */ /* 0x000fc40003f25270 */
[----:B------:R-:W-:Y:S01]  /*06c0*/  FADD R17, R17, R26 ;  /* 0x0000001a11117221 */ /* 0x000fe20000000000 */
[----:B------:R-:W-:Y:S01]  /*06d0*/  FADD R22, R22, R23 ;  /* 0x0000001716167221 */ /* 0x000fe20000000000 */
[----:B------:R-:W-:-:S03]  /*06e0*/  ISETP.NE.AND P2, PT, R48, RZ, PT ;  /* 0x000000ff3000720c */ /* 0x000fc60003f45270 */
[----:B------:R-:W-:-:S05]  /*06f0*/  FADD R22, R17, R22 ;  /* 0x0000001611167221 */ /* 0x000fca0000000000 */
[----:B------:R-:W0:Y:S01]  /*0700*/  SHFL.UP P0, R21, R22, 0x1, RZ ;  /* 0x0420000016157989 */ /* 0x000e2200000000ff */
[----:B------:R-:W-:Y:S01]  /*0710*/  @!P1 LEA R42, R16, UR4, 0x2 ;  /* 0x00000004102a9c11 */ /* 0x000fe2000f8e10ff */
[----:B0-----:R-:W-:-:S05]  /*0720*/  @P0 FADD R21, R22, R21 ;  /* 0x0000001516150221 */ /* 0x001fca0000000000 */
[----:B------:R-:W0:Y:S02]  /*0730*/  SHFL.UP P0, R24, R21, 0x2, RZ ;  /* 0x0440000015187989 */ /* 0x000e2400000000ff */
[----:B0-----:R-:W-:-:S05]  /*0740*/  @P0 FADD R24, R21, R24 ;  /* 0x0000001815180221 */ /* 0x001fca0000000000 */
[----:B------:R-:W0:Y:S02]  /*0750*/  SHFL.UP P0, R29, R24, 0x4, RZ ;  /* 0x04800000181d7989 */ /* 0x000e2400000000ff */
[----:B0-----:R-:W-:-:S05]  /*0760*/  @P0 FADD R29, R24, R29 ;  /* 0x0000001d181d0221 */ /* 0x001fca0000000000 */
[----:B------:R-:W0:Y:S02]  /*0770*/  SHFL.UP P0, R40, R29, 0x8, RZ ;  /* 0x050000001d287989 */ /* 0x000e2400000000ff */
[----:B0-----:R-:W-:-:S05]  /*0780*/  @P0 FADD R40, R29, R40 ;  /* 0x000000281d280221 */ /* 0x001fca0000000000 */
[----:B------:R-:W0:Y:S02]  /*0790*/  SHFL.UP P0, R17, R40, 0x10, RZ ;  /* 0x0600000028117989 */ /* 0x000e2400000000ff */
[----:B0-----:R-:W-:Y:S01]  /*07a0*/  @P0 FADD R17, R40, R17 ;  /* 0x0000001128110221 */ /* 0x001fe20000000000 */
[----:B------:R-:W-:-:S04]  /*07b0*/  ISETP.NE.AND P0, PT, R16, 0x2, PT ;  /* 0x000000021000780c */ /* 0x000fc80003f05270 */
[----:B------:R-:W-:Y:S01]  /*07c0*/  @!P1 STS [R42+0x10], R17 ;  /* 0x000010112a009388 */ /* 0x000fe20000000800 */
[----:B------:R-:W-:Y:S01]  /*07d0*/  BAR.SYNC.DEFER_BLOCKING 0x0 ;  /* 0x0000000000007b1d */ /* 0x000fe20000010000 */
[----:B------:R-:W-:-:S05]  /*07e0*/  ISETP.NE.AND P1, PT, R16, 0xb, PT ;  /* 0x0000000b1000780c */ /* 0x000fca0003f25270 */
[----:B------:R-:W-:Y:S04]  /*07f0*/  SHFL.UP PT, R17, R17, 0x1, RZ ;  /* 0x0420000011117989 */ /* 0x000fe800000e00ff */
[----:B------:R-:W0:Y:S04]  /*0800*/  LDS.128 R20, [UR4+0x10] ;  /* 0x00001004ff147984 */ /* 0x000e280008000c00 */
[----:B------:R-:W1:Y:S04]  /*0810*/  LDS.128 R24, [UR4+0x20] ;  /* 0x00002004ff187984 */ /* 0x000e680008000c00 */
[----:B------:R-:W2:Y:S01]  /*0820*/  LDS.128 R28, [UR4+0x30] ;  /* 0x00003004ff1c7984 */ /* 0x000ea20008000c00 */
[----:B0-----:R-:W-:-:S04]  /*0830*/  FADD R21, R20, R21 ;  /* 0x0000001514157221 */ /* 0x001fc80000000000 */
[----:B------:R-:W-:Y:S01]  /*0840*/  FADD R22, R22, R21 ;  /* 0x0000001516167221 */ /* 0x000fe20000000000 */
[----:B------:R-:W-:Y:S02]  /*0850*/  FSEL R20, R21, R20, !P0 ;  /* 0x0000001415147208 */ /* 0x000fe40004000000 */
[----:B------:R-:W-:Y:S01]  /*0860*/  ISETP.NE.AND P0, PT, R16, 0x3, PT ;  /* 0x000000031000780c */ /* 0x000fe20003f05270 */
[----:B------:R-:W-:-:S03]  /*0870*/  FADD R23, R23, R22 ;  /* 0x0000001617177221 */ /* 0x000fc60000000000 */
[----:B------:R-:W-:Y:S01]  /*0880*/  FSEL R20, R22, R20, !P0 ;  /* 0x0000001416147208 */ /* 0x000fe20004000000 */
[----:B-1----:R-:W-:Y:S01]  /*0890*/  FADD R24, R23, R24 ;  /* 0x0000001817187221 */ /* 0x002fe20000000000 */
[----:B------:R-:W-:-:S03]  /*08a0*/  ISETP.NE.AND P0, PT, R16, 0x4, PT ;  /* 0x000000041000780c */ /* 0x000fc60003f05270 */
[----:B------:R-:W-:Y:S01]  /*08b0*/  FADD R25, R25, R24 ;  /* 0x0000001819197221 */ /* 0x000fe20000000000 */
[----:B------:R-:W-:Y:S02]  /*08c0*/  FSEL R20, R23, R20, !P0 ;  /* 0x0000001417147208 */ /* 0x000fe40004000000 */
[----:B------:R-:W-:Y:S01]  /*08d0*/  ISETP.NE.AND P0, PT, R16, 0x5, PT ;  /* 0x000000051000780c */ /* 0x000fe20003f05270 */
[----:B------:R-:W-:-:S03]  /*08e0*/  FADD R26, R26, R25 ;  /* 0x000000191a1a7221 */ /* 0x000fc60000000000 */
[----:B------:R-:W-:Y:S01]  /*08f0*/  FSEL R20, R24, R20, !P0 ;  /* 0x0000001418147208 */ /* 0x000fe20004000000 */
[----:B------:R-:W-:Y:S01]  /*0900*/  FADD R27, R27, R26 ;  /* 0x0000001a1b1b7221 */ /* 0x000fe20000000000 */
[----:B------:R-:W-:-:S03]  /*0910*/  ISETP.NE.AND P0, PT, R16, 0x6, PT ;  /* 0x000000061000780c */ /* 0x000fc60003f05270 */
[----:B--2---:R-:W-:Y:S01]  /*0920*/  FADD R28, R27, R28 ;  /* 0x0000001c1b1c7221 */ /* 0x004fe20000000000 */
[----:B------:R-:W-:Y:S02]  /*0930*/  FSEL R20, R25, R20, !P0 ;  /* 0x0000001419147208 */ /* 0x000fe40004000000 */
[----:B------:R-:W-:Y:S01]  /*0940*/  ISETP.NE.AND P0, PT, R16, 0x7, PT ;  /* 0x000000071000780c */ /* 0x000fe20003f05270 */
[----:B------:R-:W-:-:S03]  /*0950*/  FADD R29, R29, R28 ;  /* 0x0000001c1d1d7221 */ /* 0x000fc60000000000 */
[----:B------:R-:W-:Y:S01]  /*0960*/  FSEL R20, R26, R20, !P0 ;  /* 0x000000141a147208 */ /* 0x000fe20004000000 */
[----:B------:R-:W-:Y:S01]  /*0970*/  FADD R30, R30, R29 ;  /* 0x0000001d1e1e7221 */ /* 0x000fe20000000000 */
[----:B------:R-:W-:-:S03]  /*0980*/  ISETP.NE.AND P0, PT, R16, 0x8, PT ;  /* 0x000000081000780c */ /* 0x000fc60003f05270 */
[----:B------:R-:W-:Y:S01]  /*0990*/  FADD R31, R31, R30 ;  /* 0x0000001e1f1f7221 */ /* 0x000fe20000000000 */
[----:B------:R-:W-:Y:S02]  /*09a0*/  FSEL R20, R27, R20, !P0 ;  /* 0x000000141b147208 */ /* 0x000fe40004000000 */
[----:B------:R-:W-:-:S04]  /*09b0*/  ISETP.NE.AND P0, PT, R16, 0x9, PT ;  /* 0x000000091000780c */ /* 0x000fc80003f05270 */
[----:B------:R-:W-:Y:S02]  /*09c0*/  FSEL R20, R28, R20, !P0 ;  /* 0x000000141c147208 */ /* 0x000fe40004000000 */
[----:B------:R-:W-:-:S04]  /*09d0*/  ISETP.NE.AND P0, PT, R16, 0xa, PT ;  /* 0x0000000a1000780c */ /* 0x000fc80003f05270 */
[----:B------:R-:W-:Y:S02]  /*09e0*/  FSEL R20, R29, R20, !P0 ;  /* 0x000000141d147208 */ /* 0x000fe40004000000 */
[----:B------:R-:W-:Y:S02]  /*09f0*/  ISETP.GE.U32.AND P0, PT, R50, 0x20, PT ;  /* 0x000000203200780c */ /* 0x000fe40003f06070 */
[----:B------:R-:W-:Y:S02]  /*0a00*/  FSEL R20, R30, R20, !P1 ;  /* 0x000000141e147208 */ /* 0x000fe40004800000 */
[----:B------:R-:W-:-:S03]  /*0a10*/  ISETP.NE.AND P1, PT, R50, RZ, PT ;  /* 0x000000ff3200720c */ /* 0x000fc60003f25270 */
[----:B------:R-:W-:-:S05]  /*0a20*/  @P2 FADD R20, R17, R20 ;  /* 0x0000001411142221 */ /* 0x000fca0000000000 */
[----:B------:R-:W-:-:S05]  /*0a30*/  FSEL R17, R17, R20, !P0 ;  /* 0x0000001411117208 */ /* 0x000fca0004000000 */
[----:B------:R-:W-:Y:S01]  /*0a40*/  FADD R20, R36, R17 ;  /* 0x0000001124147221 */ /* 0x000fe20000000000 */
[----:B------:R-:W-:Y:S06]  /*0a50*/  @P1 BRA `(.L_x_3) ;  /* 0x0000000c00f81947 */ /* 0x000fec0003800000 */
[----:B------:R-:W0:Y:S01]  /*0a60*/  LDC.64 R16, c[0x0][0x390] ;  /* 0x0000e400ff107b82 */ /* 0x000e220000000a00 */
[----:B------:R-:W-:Y:S02]  /*0a70*/  IMAD.MOV.U32 R30, RZ, RZ, 0x65 ;  /* 0x00000065ff1e7424 */ /* 0x000fe400078e00ff */
[----:B------:R-:W-:-:S03]  /*0a80*/  IMAD.MOV.U32 R20, RZ, RZ, R36 ;  /* 0x000000ffff147224 */ /* 0x000fc600078e0024 */
[----:B0-----:R0:W-:Y:S01]  /*0a90*/  ST.E.64.STRONG.GPU desc[UR8][R16.64+0x100], R30 ;  /* 0x0001001e10007985 */ /* 0x0011e2000c10fb08 */
[----:B------:R-:W-:Y:S05]  /*0aa0*/  BRA `(.L_x_3) ;  /* 0x0000000c00e47947 */ /* 0x000fea0003800000 */
.L_x_2:
        /* <DEDUP_REMOVED lines=70> */
[----:B------:R-:W-:Y:S02]  /*0f10*/  ISETP.GT.U32.AND P0, PT, R50, 0x1f, PT ;  /* 0x0000001f3200780c */ /* 0x000fe40003f04070 */
[----:B------:R-:W-:Y:S02]  /*0f20*/  FSEL R20, R30, R20, !P1 ;  /* 0x000000141e147208 */ /* 0x000fe40004800000 */
[----:B------:R-:W-:-:S03]  /*0f30*/  ISETP.GE.U32.AND P1, PT, R50, 0x20, PT ;  /* 0x000000203200780c */ /* 0x000fc60003f26070 */
[----:B------:R-:W-:-:S05]  /*0f40*/  @P2 FADD R20, R17, R20 ;  /* 0x0000001411142221 */ /* 0x000fca0000000000 */
[----:B------:R-:W-:Y:S01]  /*0f50*/  FSEL R47, R17, R20, !P1 ;  /* 0x00000014112f7208 */ /* 0x000fe20004800000 */
[----:B------:R-:W-:Y:S06]  /*0f60*/  @P0 BRA `(.L_x_4) ;  /* 0x0000000800900947 */ /* 0x000fec0003800000 */
[----:B------:R-:W0:Y:S01]  /*0f70*/  LDC.64 R16, c[0x0][0x390] ;  /* 0x0000e400ff107b82 */ /* 0x000e220000000a00 */
[----:B------:R-:W-:Y:S02]  /*0f80*/  ISETP.NE.AND P1, PT, R50, RZ, PT ;  /* 0x000000ff3200720c */ /* 0x000fe40003f25270 */
[----:B------:R-:W-:-:S05]  /*0f90*/  LOP3.LUT R20, RZ, R50, RZ, 0x33, !PT ;  /* 0x00000032ff147212 */ /* 0x000fca00078e33ff */
[----:B------:R-:W-:-:S06]  /*0fa0*/  IMAD.IADD R23, R39, 0x1, R20 ;  /* 0x0000000127177824 */ /* 0x000fcc00078e0214 */
[----:B------:R-:W-:Y:S01]  /*0fb0*/  @!P1 MOV R30, 0x64 ;  /* 0x00000064001e9802 */ /* 0x000fe20000000f00 */
[----:B------:R1:W-:Y:S01]  /*0fc0*/  @!P1 STS [UR4+0xc], R31 ;  /* 0x00000c1fff009988 */ /* 0x0003e20008000804 */
[----:B0-----:R-:W-:-:S04]  /*0fd0*/  IMAD.WIDE R26, R39, 0x8, R16 ;  /* 0x00000008271a7825 */ /* 0x001fc800078e0210 */
[----:B------:R-:W-:Y:S01]  /*0fe0*/  IMAD.WIDE R16, R23, 0x8, R16 ;  /* 0x0000000817107825 */ /* 0x000fe200078e0210 */
[----:B------:R1:W-:Y:S01]  /*0ff0*/  @!P1 ST.E.64.STRONG.GPU desc[UR8][R26.64+0x100], R30 ;  /* 0x0001001e1a009985 */ /* 0x0003e2000c10fb08 */
[----:B------:R-:W-:Y:S05]  /*1000*/  NANOSLEEP 0x33e ;  /* 0x0000033e0000795d */ /* 0x000fea0003800000 */
[----:B------:R-:W2:Y:S01]  /*1010*/  LD.E.64.STRONG.GPU R28, desc[UR8][R16.64+0x100] ;  /* 0x00010008101c7980 */ /* 0x000ea2000c10fb00 */
[----:B------:R-:W-:Y:S01]  /*1020*/  UMOV UR5, 0xffffffff ;  /* 0xffffffff00057882 */ /* 0x000fe20000000000 */
[----:B--2---:R-:W-:Y:S02]  /*1030*/  ISETP.NE.AND P0, PT, R28, 0x63, PT ;  /* 0x000000631c00780c */ /* 0x004fe40003f05270 */
[----:B-1----:R-:W-:Y:S11]  /*1040*/  BRA.DIV UR5, `(.L_x_5) ;  /* 0x0000003605507947 */ /* 0x002ff6000b800000 */
[----:B------:R-:W-:-:S13]  /*1050*/  VOTE.ANY P0, !P0 ;  /* 0x0000000000ff7806 */ /* 0x000fda0004000100 */
.L_x_34:
[----:B------:R-:W-:Y:S05]  /*1060*/  @!P0 BRA `(.L_x_6) ;  /* 0x0000000000748947 */ /* 0x000fea0003800000 */
[----:B------:R-:W-:-:S07]  /*1070*/  IMAD.MOV.U32 R22, RZ, RZ, 0x3b8 ;  /* 0x000003b8ff167424 */ /* 0x000fce00078e00ff */
.L_x_8:
[----:B------:R-:W-:Y:S01]  /*1080*/  IADD3 R24, PT, PT, R22, 0x1, RZ ;  /* 0x0000000116187810 */ /* 0x000fe20007ffe0ff */
[----:B------:R-:W-:-:S03]  /*1090*/  IMAD R39, R39, 0x41a7, RZ ;  /* 0x000041a727277824 */ /* 0x000fc600078e02ff */
[----:B------:R-:W0:Y:S01]  /*10a0*/  I2F.U32.RP R25, R24 ;  /* 0x0000001800197306 */ /* 0x000e220000209000 */
[----:B------:R-:W-:Y:S01]  /*10b0*/  IMAD.MOV R29, RZ, RZ, -R24 ;  /* 0x000000ffff1d7224 */ /* 0x000fe200078e0a18 */
[----:B------:R-:W-:Y:S02]  /*10c0*/  LOP3.LUT R39, R39, 0x7fffffff, RZ, 0xc0, !PT ;  /* 0x7fffffff27277812 */ /* 0x000fe400078ec0ff */
[----:B------:R-:W-:-:S04]  /*10d0*/  ISETP.NE.U32.AND P2, PT, R24, RZ, PT ;  /* 0x000000ff1800720c */ /* 0x000fc80003f45070 */
[----:B0-----:R-:W0:Y:S02]  /*10e0*/  MUFU.RCP R25, R25 ;  /* 0x0000001900197308 */ /* 0x001e240000001000 */
[----:B0-----:R-:W-:-:S06]  /*10f0*/  VIADD R20, R25, 0xffffffe ;  /* 0x0ffffffe19147836 */ /* 0x001fcc0000000000 */
[----:B------:R0:W1:Y:S02]  /*1100*/  F2I.FTZ.U32.TRUNC.NTZ R21, R20 ;  /* 0x0000001400157305 */ /* 0x000064000021f000 */
[----:B0-----:R-:W-:Y:S02]  /*1110*/  HFMA2 R20, -RZ, RZ, 0, 0 ;  /* 0x00000000ff147431 */ /* 0x001fe400000001ff */
[----:B-1----:R-:W-:-:S04]  /*1120*/  IMAD R29, R29, R21, RZ ;  /* 0x000000151d1d7224 */ /* 0x002fc800078e02ff */
[----:B------:R-:W-:-:S06]  /*1130*/  IMAD.HI.U32 R28, R21, R29, R20 ;  /* 0x0000001d151c7227 */ /* 0x000fcc00078e0014 */
[----:B------:R-:W-:-:S04]  /*1140*/  IMAD.HI.U32 R28, R28, R39, RZ ;  /* 0x000000271c1c7227 */ /* 0x000fc800078e00ff */
[----:B------:R-:W-:-:S04]  /*1150*/  IMAD.MOV R28, RZ, RZ, -R28 ;  /* 0x000000ffff1c7224 */ /* 0x000fc800078e0a1c */
[----:B------:R-:W-:-:S05]  /*1160*/  IMAD R21, R24, R28, R39 ;  /* 0x0000001c18157224 */ /* 0x000fca00078e0227 */
[----:B------:R-:W-:-:S13]  /*1170*/  ISETP.GE.U32.AND P0, PT, R21, R24, PT ;  /* 0x000000181500720c */ /* 0x000fda0003f06070 */
[----:B------:R-:W-:-:S05]  /*1180*/  @P0 IMAD.IADD R21, R21, 0x1, -R24 ;  /* 0x0000000115150824 */ /* 0x000fca00078e0a18 */
[----:B------:R-:W-:-:S13]  /*1190*/  ISETP.GE.U32.AND P0, PT, R21, R24, PT ;  /* 0x000000181500720c */ /* 0x000fda0003f06070 */
[----:B------:R-:W-:Y:S02]  /*11a0*/  @P0 IADD3 R21, PT, PT, -R24, R21, RZ ;  /* 0x0000001518150210 */ /* 0x000fe40007ffe1ff */
[----:B------:R-:W-:-:S04]  /*11b0*/  @!P2 LOP3.LUT R21, RZ, R24, RZ, 0x33, !PT ;  /* 0x00000018ff15a212 */ /* 0x000fc800078e33ff */
[----:B------:R-:W-:Y:S05]  /*11c0*/  NANOSLEEP R21 ;  /* 0x000000150000735d */ /* 0x000fea0003800000 */
[----:B------:R-:W2:Y:S01]  /*11d0*/  LD.E.64.STRONG.GPU R28, desc[UR8][R16.64+0x100] ;  /* 0x00010008101c7980 */ /* 0x000ea2000c10fb00 */
[----:B------:R-:W-:Y:S01]  /*11e0*/  UMOV UR5, 0xffffffff ;  /* 0xffffffff00057882 */ /* 0x000fe20000000000 */
[----:B------:R-:W-:Y:S02]  /*11f0*/  SHF.R.U32.HI R22, RZ, 0x1, R22 ;  /* 0x00000001ff167819 */ /* 0x000fe40000011616 */
[----:B--2---:R-:W-:Y:S01]  /*1200*/  ISETP.NE.AND P0, PT, R28, 0x63, PT ;  /* 0x000000631c00780c */ /* 0x004fe20003f05270 */
[----:B------:R-:W-:-:S12]  /*1210*/  BRA.DIV UR5, `(.L_x_7) ;  /* 0x0000003205fc7947 */ /* 0x000fd8000b800000 */
[----:B------:R-:W-:-:S13]  /*1220*/  VOTE.ANY P0, !P0 ;  /* 0x0000000000ff7806 */ /* 0x000fda0004000100 */
.L_x_37:
[----:B------:R-:W-:Y:S05]  /*1230*/  @P0 BRA `(.L_x_8) ;  /* 0xfffffffc00900947 */ /* 0x000fea000383ffff */
.L_x_6:
[----:B------:R-:W-:Y:S01]  /*1240*/  UMOV UR5, 0xffffffff ;  /* 0xffffffff00057882 */ /* 0x000fe20000000000 */
[----:B------:R-:W-:Y:S02]  /*1250*/  ISETP.NE.AND P0, PT, R28, 0x65, PT ;  /* 0x000000651c00780c */ /* 0x000fe40003f05270 */
[----:B------:R-:W-:Y:S11]  /*1260*/  BRA.DIV UR5, `(.L_x_9) ;  /* 0x0000003605087947 */ /* 0x000ff6000b800000 */
[----:B------:R-:W0:Y:S01]  /*1270*/  S2R R49, SR_GEMASK ;  /* 0x0000000000317919 */ /* 0x000e220000003c00 */
[----:B------:R-:W-:Y:S01]  /*1280*/  VOTE.ANY R21, PT, !P0 ;  /* 0x0000000000157806 */ /* 0x000fe200040e0100 */
[C---:B------:R-:W-:Y:S01]  /*1290*/  VIADD R42, R48.reuse, 0x2 ;  /* 0x00000002302a7836 */ /* 0x040fe20000000000 */
[C---:B------:R-:W-:Y:S01]  /*12a0*/  IADD3 R30, PT, PT, R48.reuse, 0x4, RZ ;  /* 0x00000004301e7810 */ /* 0x040fe20007ffe0ff */
[C---:B------:R-:W-:Y:S01]  /*12b0*/  VIADD R25, R48.reuse, 0x8 ;  /* 0x0000000830197836 */ /* 0x040fe20000000000 */
[----:B------:R-:W1:Y:S01]  /*12c0*/  LDC.64 R40, c[0x0][0x390] ;  /* 0x0000e400ff287b82 */ /* 0x000e620000000a00 */
[----:B------:R-:W-:Y:S01]  /*12d0*/  VIADD R24, R48, 0x10 ;  /* 0x0000001030187836 */ /* 0x000fe20000000000 */
[----:B-1----:R-:W-:Y:S02]  /*12e0*/  IADD3 R40, P3, PT, R40, 0x100, RZ ;  /* 0x0000010028287810 */ /* 0x002fe40007f7e0ff */
[----:B0-----:R-:W-:Y:S02]  /*12f0*/  LOP3.LUT R21, R21, 0x80000000, R49, 0xec, !PT ;  /* 0x8000000015157812 */ /* 0x001fe400078eec31 */
[----:B------:R-:W-:-:S03]  /*1300*/  IADD3.X R41, PT, PT, RZ, R41, RZ, P3, !PT ;  /* 0x00000029ff297210 */ /* 0x000fc60001ffe4ff */
[----:B------:R-:W-:-:S05]  /*1310*/  VIADD R16, R21, 0xffffffff ;  /* 0xffffffff15107836 */ /* 0x000fca0000000000 */
[----:B------:R-:W-:-:S06]  /*1320*/  LOP3.LUT R16, R21, R16, RZ, 0xc, !PT ;  /* 0x0000001015107212 */ /* 0x000fcc00078e0cff */
[----:B------:R-:W0:Y:S02]  /*1330*/  POPC R16, R16 ;  /* 0x0000001000107309 */ /* 0x000e240000000000 */
[----:B0-----:R-:W0:Y:S01]  /*1340*/  SHFL.DOWN PT, R22, R29, 0x1, R16 ;  /* 0x082000001d167989 */ /* 0x001e2200000e0010 */
[-C--:B------:R-:W-:Y:S02]  /*1350*/  ISETP.GE.AND P0, PT, R48, R16.reuse, PT ;  /* 0x000000103000720c */ /* 0x080fe40003f06270 */
[----:B------:R-:W-:-:S11]  /*1360*/  ISETP.GT.AND P2, PT, R24, R16, PT ;  /* 0x000000101800720c */ /* 0x000fd60003f44270 */
[----:B0-----:R-:W-:Y:S01]  /*1370*/  @!P0 FADD R29, R22, R29 ;  /* 0x0000001d161d8221 */ /* 0x001fe20000000000 */
[----:B------:R-:W-:-:S04]  /*1380*/  ISETP.GT.AND P0, PT, R42, R16, PT ;  /* 0x000000102a00720c */ /* 0x000fc80003f04270 */
[----:B------:R-:W0:Y:S09]  /*1390*/  SHFL.DOWN PT, R22, R29, 0x2, R16 ;  /* 0x084000001d167989 */ /* 0x000e3200000e0010 */
[----:B0-----:R-:W-:Y:S01]  /*13a0*/  @!P0 FADD R29, R29, R22 ;  /* 0x000000161d1d8221 */ /* 0x001fe20000000000 */
[----:B------:R-:W-:-:S04]  /*13b0*/  ISETP.GT.AND P0, PT, R30, R16, PT ;  /* 0x000000101e00720c */ /* 0x000fc80003f04270 */
[----:B------:R-:W0:Y:S09]  /*13c0*/  SHFL.DOWN PT, R22, R29, 0x4, R16 ;  /* 0x088000001d167989 */ /* 0x000e3200000e0010 */
[----:B0-----:R-:W-:Y:S01]  /*13d0*/  @!P0 FADD R29, R29, R22 ;  /* 0x000000161d1d8221 */ /* 0x001fe20000000000 */
[----:B------:R-:W-:-:S04]  /*13e0*/  ISETP.GT.AND P0, PT, R25, R16, PT ;  /* 0x000000101900720c */ /* 0x000fc80003f04270 */
[----:B------:R-:W0:Y:S09]  /*13f0*/  SHFL.DOWN PT, R22, R29, 0x8, R16 ;  /* 0x090000001d167989 */ /* 0x000e3200000e0010 */
[----:B0-----:R-:W-:Y:S01]  /*1400*/  @!P0 FADD R29, R29, R22 ;  /* 0x000000161d1d8221 */ /* 0x001fe20000000000 */
[----:B------:R-:W-:-:S04]  /*1410*/  ISETP.NE.AND P0, PT, R28, 0x65, PT ;  /* 0x000000651c00780c */ /* 0x000fc80003f05270 */
[----:B------:R-:W0:Y:S09]  /*1420*/  SHFL.DOWN PT, R22, R29, 0x10, R16 ;  /* 0x0a0000001d167989 */ /* 0x000e3200000e0010 */
[----:B------:R-:W-:Y:S01]  /*1430*/  VOTE.ALL P0, P0 ;  /* 0x0000000000ff7806 */ /* 0x000fe20000000000 */
[----:B0-----:R-:W-:-:S04]  /*1440*/  @!P2 FADD R29, R29, R22 ;  /* 0x000000161d1da221 */ /* 0x001fc80000000000 */
[----:B------:R-:W-:-:S08]  /*1450*/  IMAD.MOV.U32 R43, RZ, RZ, R29 ;  /* 0x000000ffff2b7224 */ /* 0x000fd000078e001d */
.L_x_46:
[----:B------:R-:W-:Y:S05]  /*1460*/  @!P0 BRA `(.L_x_10) ;  /* 0x0000000400148947 */ /* 0x000fea0003800000 */
[----:B------:R-:W-:-:S07]  /*1470*/  IMAD.MOV.U32 R44, RZ, RZ, 0x3b8 ;  /* 0x000003b8ff2c7424 */ /* 0x000fce00078e00ff */
.L_x_16:
[----:B------:R-:W-:Y:S01]  /*1480*/  MOV R16, R40 ;  /* 0x0000002800107202 */ /* 0x000fe20000000f00 */
[----:B------:R-:W-:-:S04]  /*1490*/  IMAD.MOV.U32 R17, RZ, RZ, R41 ;  /* 0x000000ffff117224 */ /* 0x000fc800078e0029 */
[----:B------:R-:W-:-:S05]  /*14a0*/  IMAD.WIDE R16, R23, 0x8, R16 ;  /* 0x0000000817107825 */ /* 0x000fca00078e0210 */
[----:B------:R-:W2:Y:S01]  /*14b0*/  LD.E.64.STRONG.GPU R28, desc[UR8][R16.64+-0x100] ;  /* 0xffff0008101c7980 */ /* 0x000ea2000c10fb00 */
[----:B------:R-:W-:Y:S05]  /*14c0*/  YIELD ;  /* 0x0000000000007946 */ /* 0x000fea0003800000 */
[----:B------:R-:W-:Y:S01]  /*14d0*/  UMOV UR5, 0xffffffff ;  /* 0xffffffff00057882 */ /* 0x000fe20000000000 */
[----:B------:R-:W-:Y:S02]  /*14e0*/  SHF.R.U32.HI R44, RZ, 0x1, R44 ;  /* 0x00000001ff2c7819 */ /* 0x000fe4000001162c */
[----:B--2---:R-:W-:Y:S01]  /*14f0*/  ISETP.NE.AND P0, PT, R28, 0x63, PT ;  /* 0x000000631c00780c */ /* 0x004fe20003f05270 */
[----:B------:R-:W-:-:S12]  /*1500*/  BRA.DIV UR5, `(.L_x_11) ;  /* 0x0000003605547947 */ /* 0x000fd8000b800000 */
[----:B------:R-:W-:-:S13]  /*1510*/  VOTE.ANY P0, !P0 ;  /* 0x0000000000ff7806 */ /* 0x000fda0004000100 */
.L_x_49:
[----:B------:R-:W-:Y:S05]  /*1520*/  @!P0 BRA `(.L_x_12) ;  /* 0x0000000000748947 */ /* 0x000fea0003800000 */
[----:B------:R-:W-:-:S07]  /*1530*/  IMAD.MOV.U32 R22, RZ, RZ, R44 ;  /* 0x000000ffff167224 */ /* 0x000fce00078e002c */
.L_x_14:
[----:B------:R-:W-:Y:S01]  /*1540*/  IADD3 R28, PT, PT, R22, 0x1, RZ ;  /* 0x00000001161c7810 */ /* 0x000fe20007ffe0ff */
[----:B------:R-:W-:-:S03]  /*1550*/  IMAD R51, R39, 0x41a7, RZ ;  /* 0x000041a727337824 */ /* 0x000fc600078e02ff */
[----:B------:R-:W0:Y:S01]  /*1560*/  I2F.U32.RP R29, R28 ;  /* 0x0000001c001d7306 */ /* 0x000e220000209000 */
[----:B------:R-:W-:Y:S01]  /*1570*/  IMAD.MOV R53, RZ, RZ, -R28 ;  /* 0x000000ffff357224 */ /* 0x000fe200078e0a1c */
[----:B------:R-:W-:-:S06]  /*1580*/  ISETP.NE.U32.AND P2, PT, R28, RZ, PT ;  /* 0x000000ff1c00720c */ /* 0x000fcc0003f45070 */
[----:B0-----:R-:W0:Y:S02]  /*1590*/  MUFU.RCP R29, R29 ;  /* 0x0000001d001d7308 */ /* 0x001e240000001000 */
[----:B0-----:R-:W-:-:S06]  /*15a0*/  VIADD R20, R29, 0xffffffe ;  /* 0x0ffffffe1d147836 */ /* 0x001fcc0000000000 */
[----:B------:R0:W1:Y:S02]  /*15b0*/  F2I.FTZ.U32.TRUNC.NTZ R21, R20 ;  /* 0x0000001400157305 */ /* 0x000064000021f000 */
[----:B0-----:R-:W-:Y:S02]  /*15c0*/  HFMA2 R20, -RZ, RZ, 0, 0 ;  /* 0x00000000ff147431 */ /* 0x001fe400000001ff */
[----:B-1----:R-:W-:-:S04]  /*15d0*/  IMAD R39, R53, R21, RZ ;  /* 0x0000001535277224 */ /* 0x002fc800078e02ff */
[----:B------:R-:W-:Y:S01]  /*15e0*/  IMAD.HI.U32 R52, R21, R39, R20 ;  /* 0x0000002715347227 */ /* 0x000fe200078e0014 */
[----:B------:R-:W-:-:S05]  /*15f0*/  LOP3.LUT R39, R51, 0x7fffffff, RZ, 0xc0, !PT ;  /* 0x7fffffff33277812 */ /* 0x000fca00078ec0ff */
        /* <DEDUP_REMOVED lines=15> */
.L_x_52:
[----:B------:R-:W-:Y:S05]  /*16f0*/  @P0 BRA `(.L_x_14) ;  /* 0xfffffffc00900947 */ /* 0x000fea000383ffff */
.L_x_12:
[----:B------:R-:W-:Y:S01]  /*1700*/  UMOV UR5, 0xffffffff ;  /* 0xffffffff00057882 */ /* 0x000fe20000000000 */
[----:B------:R-:W-:Y:S02]  /*1710*/  ISETP.NE.AND P0, PT, R28, 0x65, PT ;  /* 0x000000651c00780c */ /* 0x000fe40003f05270 */
[----:B------:R-:W-:Y:S11]  /*1720*/  BRA.DIV UR5, `(.L_x_15) ;  /* 0x00000036050c7947 */ /* 0x000ff6000b800000 */
[----:B------:R-:W-:Y:S01]  /*1730*/  VOTE.ANY R21, PT, !P0 ;  /* 0x0000000000157806 */ /* 0x000fe200040e0100 */
[----:B------:R-:W-:-:S03]  /*1740*/  VIADD R23, R23, 0xffffffe0 ;  /* 0xffffffe017177836 */ /* 0x000fc60000000000 */
[----:B------:R-:W-:-:S05]  /*1750*/  LOP3.LUT R21, R21, 0x80000000, R49, 0xec, !PT ;  /* 0x8000000015157812 */ /* 0x000fca00078eec31 */
        /* <DEDUP_REMOVED lines=20> */
[----:B------:R-:W-:-:S08]  /*18a0*/  FADD R43, R29, R43 ;  /* 0x0000002b1d2b7221 */ /* 0x000fd00000000000 */
.L_x_61:
[----:B------:R-:W-:Y:S05]  /*18b0*/  @P0 BRA `(.L_x_16) ;  /* 0xfffffff800f00947 */ /* 0x000fea000383ffff */
.L_x_10:
[----:B------:R-:W-:Y:S01]  /*18c0*/  ISETP.NE.AND P0, PT, R48, RZ, PT ;  /* 0x000000ff3000720c */ /* 0x000fe20003f05270 */
[----:B------:R-:W0:Y:S01]  /*18d0*/  @!P1 S2R R17, SR_CgaCtaId ;  /* 0x0000000000119919 */ /* 0x000e220000008800 */
[----:B------:R-:W-:Y:S01]  /*18e0*/  @!P1 MOV R16, 0x400 ;  /* 0x0000040000109802 */ /* 0x000fe20000000f00 */
[----:B------:R-:W-:Y:S01]  /*18f0*/  @!P1 FADD R31, R31, R43 ;  /* 0x0000002b1f1f9221 */ /* 0x000fe20000000000 */
[----:B------:R-:W-:-:S05]  /*1900*/  @!P1 MOV R30, 0x65 ;  /* 0x00000065001e9802 */ /* 0x000fca0000000f00 */
[----:B------:R1:W-:Y:S04]  /*1910*/  @!P1 ST.E.64.STRONG.GPU desc[UR8][R26.64+0x100], R30 ;  /* 0x0001001e1a009985 */ /* 0x0003e8000c10fb08 */
[----:B------:R-:W2:Y:S01]  /*1920*/  @!P0 S2R R21, SR_CgaCtaId ;  /* 0x0000000000158919 */ /* 0x000ea20000008800 */
[----:B------:R-:W-:Y:S02]  /*1930*/  @!P0 MOV R20, 0x400 ;  /* 0x0000040000148802 */ /* 0x000fe40000000f00 */
[----:B0-----:R-:W-:-:S05]  /*1940*/  @!P1 LEA R16, R17, R16, 0x18 ;  /* 0x0000001011109211 */ /* 0x001fca00078ec0ff */
[----:B------:R1:W-:Y:S04]  /*1950*/  @!P1 STS [R16+0x8], R31 ;  /* 0x0000081f10009388 */ /* 0x0003e80000000800 */
[----:B------:R1:W-:Y:S01]  /*1960*/  @!P1 STS [R16+0x4], R43 ;  /* 0x0000042b10009388 */ /* 0x0003e20000000800 */
[----:B--2---:R-:W-:Y:S01]  /*1970*/  @!P0 LEA R22, R21, R20, 0x18 ;  /* 0x0000001415168211 */ /* 0x004fe200078ec0ff */
[----:B------:R-:W-:Y:S02]  /*1980*/  IMAD.MOV.U32 R20, RZ, RZ, R47 ;  /* 0x000000ffff147224 */ /* 0x000fe400078e002f */
[----:B------:R-:W-:Y:S02]  /*1990*/  @!P0 IMAD.MOV.U32 R20, RZ, RZ, R43 ;  /* 0x000000ffff148224 */ /* 0x000fe400078e002b */
[----:B------:R1:W-:Y:S05]  /*19a0*/  @!P0 STS [R22+0x4c], R43 ;  /* 0x00004c2b16008388 */ /* 0x0003ea0000000800 */
.L_x_4:
[----:B------:R-:W-:Y:S05]  /*19b0*/  WARPSYNC.ALL ;  /* 0x0000000000007948 */ /* 0x000fea0003800000 */
[----:B------:R-:W0:Y:S08]  /*19c0*/  S2UR UR6, SR_CgaCtaId ;  /* 0x00000000000679c3 */ /* 0x000e300000008800 */
[----:B------:R-:W-:Y:S01]  /*19d0*/  BAR.SYNC.DEFER_BLOCKING 0x0 ;  /* 0x0000000000007b1d */ /* 0x000fe20000010000 */
[----:B------:R-:W-:-:S05]  /*19e0*/  ISETP.NE.AND P0, PT, R50, RZ, PT ;  /* 0x000000ff3200720c */ /* 0x000fca0003f05270 */
[----:B------:R-:W-:Y:S02]  /*19f0*/  UMOV UR5, 0x400 ;  /* 0x0000040000057882 */ /* 0x000fe40000000000 */
[----:B0-----:R-:W-:-:S09]  /*1a00*/  ULEA UR5, UR6, UR5, 0x18 ;  /* 0x0000000506057291 */ /* 0x001fd2000f8ec0ff */
[----:B-1----:R-:W0:Y:S02]  /*1a10*/  LDS R16, [UR5+0x4c] ;  /* 0x00004c05ff107984 */ /* 0x002e240008000800 */
[----:B0-----:R-:W-:-:S04]  /*1a20*/  @P0 FADD R20, R16, R20 ;  /* 0x0000001410140221 */ /* 0x001fc80000000000 */
[----:B------:R-:W-:-:S07]  /*1a30*/  FADD R20, R36, R20 ;  /* 0x0000001424147221 */ /* 0x000fce0000000000 */
.L_x_3:
[----:B------:R-:W-:Y:S05]  /*1a40*/  BSYNC.RECONVERGENT B0 ;  /* 0x0000000000007941 */ /* 0x000fea0003800200 */
.L_x_1:
[----:B------:R-:W-:Y:S01]  /*1a50*/  FADD R21, R37, R20 ;  /* 0x0000001425157221 */ /* 0x000fe20000000000 */
[----:B------:R-:W-:Y:S03]  /*1a60*/  BAR.SYNC.DEFER_BLOCKING 0x0 ;  /* 0x0000000000007b1d */ /* 0x000fe60000010000 */
[----:B------:R-:W-:-:S03]  /*1a70*/  FADD R34, R34, R21 ;  /* 0x0000001522227221 */ /* 0x000fc60000000000 */
[----:B------:R-:W1:Y:S01]  /*1a80*/  LDCU.64 UR6, c[0x0][0x388] ;  /* 0x00007100ff0677ac */ /* 0x000e620008000a00 */
[----:B------:R-:W-:-:S04]  /*1a90*/  FADD R35, R35, R34 ;  /* 0x0000002223237221 */ /* 0x000fc80000000000 */
[----:B------:R-:W-:-:S04]  /*1aa0*/  FADD R32, R32, R35 ;  /* 0x0000002320207221 */ /* 0x000fc80000000000 */
[----:B------:R-:W-:-:S04]  /*1ab0*/  FADD R33, R33, R32 ;  /* 0x0000002021217221 */ /* 0x000fc80000000000 */
[----:B------:R-:W-:-:S04]  /*1ac0*/  FADD R18, R18, R33 ;  /* 0x0000002112127221 */ /* 0x000fc80000000000 */
[----:B------:R-:W-:Y:S01]  /*1ad0*/  FADD R19, R19, R18 ;  /* 0x0000001213137221 */ /* 0x000fe20000000000 */
[----:B------:R-:W-:Y:S01]  /*1ae0*/  STS.64 [R0], R20 ;  /* 0x0000001400007388 */ /* 0x000fe20000000a00 */
[----:B-1----:R-:W-:Y:S02]  /*1af0*/  IADD3 R46, P0, PT, R46, UR6, RZ ;  /* 0x000000062e2e7c10 */ /* 0x002fe4000ff1e0ff */
[----:B------:R-:W-:Y:S01]  /*1b00*/  FADD R14, R14, R19 ;  /* 0x000000130e0e7221 */ /* 0x000fe20000000000 */
[----:B------:R-:W-:Y:S01]  /*1b10*/  STS.64 [R0+0x8], R34 ;  /* 0x0000082200007388 */ /* 0x000fe20000000a00 */
[----:B------:R-:W-:Y:S02]  /*1b20*/  IADD3.X R47, PT, PT, R45, UR7, RZ, P0, !PT ;  /* 0x000000072d2f7c10 */ /* 0x000fe400087fe4ff */
[----:B------:R-:W-:Y:S01]  /*1b30*/  FADD R15, R15, R14 ;  /* 0x0000000e0f0f7221 */ /* 0x000fe20000000000 */
[----:B------:R-:W-:Y:S03]  /*1b40*/  STS.64 [R0+0x10], R32 ;  /* 0x0000102000007388 */ /* 0x000fe60000000a00 */
[----:B------:R-:W-:Y:S01]  /*1b50*/  FADD R12, R12, R15 ;  /* 0x0000000f0c0c7221 */ /* 0x000fe20000000000 */
[----:B------:R-:W-:Y:S03]  /*1b60*/  STS.64 [R0+0x18], R18 ;  /* 0x0000181200007388 */ /* 0x000fe60000000a00 */
[----:B------:R-:W-:Y:S01]  /*1b70*/  FADD R13, R13, R12 ;  /* 0x0000000c0d0d7221 */ /* 0x000fe20000000000 */
[----:B------:R-:W-:Y:S03]  /*1b80*/  STS.64 [R0+0x20], R14 ;  /* 0x0000200e00007388 */ /* 0x000fe60000000a00 */
[----:B------:R-:W-:Y:S01]  /*1b90*/  FADD R10, R10, R13 ;  /* 0x0000000d0a0a7221 */ /* 0x000fe20000000000 */
[----:B------:R-:W-:Y:S03]  /*1ba0*/  STS.64 [R0+0x28], R12 ;  /* 0x0000280c00007388 */ /* 0x000fe60000000a00 */
[----:B------:R-:W-:-:S04]  /*1bb0*/  FADD R11, R11, R10 ;  /* 0x0000000a0b0b7221 */ /* 0x000fc80000000000 */
        /* <DEDUP_REMOVED lines=11> */
[----:B------:R-:W-:-:S05]  /*1c70*/  FADD R3, R3, R2 ;  /* 0x0000000203037221 */ /* 0x000fca0000000000 */
[----:B------:R-:W-:Y:S01]  /*1c80*/  STS.64 [R0+0x50], R2 ;  /* 0x0000500200007388 */ /* 0x000fe20000000a00 */
[----:B------:R-:W-:-:S03]  /*1c90*/  NOP ;  /* 0x0000000000007918 */ /* 0x000fc60000000000 */
[----:B0-----:R-:W0:Y:S04]  /*1ca0*/  LDS R17, [R38] ;  /* 0x0000000026117984 */ /* 0x001e280000000800 */
[----:B------:R-:W1:Y:S04]  /*1cb0*/  LDS R15, [R38+0x80] ;  /* 0x00008000260f7984 */ /* 0x000e680000000800 */
[----:B------:R-:W2:Y:S04]  /*1cc0*/  LDS R13, [R38+0x100] ;  /* 0x00010000260d7984 */ /* 0x000ea80000000800 */
[----:B------:R-:W3:Y:S04]  /*1cd0*/  LDS R19, [R38+0x180] ;  /* 0x0001800026137984 */ /* 0x000ee80000000800 */
[----:B------:R-:W4:Y:S04]  /*1ce0*/  LDS R11, [R38+0x200] ;  /* 0x00020000260b7984 */ /* 0x000f280000000800 */
[----:B------:R-:W5:Y:S04]  /*1cf0*/  LDS R9, [R38+0x280] ;  /* 0x0002800026097984 */ /* 0x000f680000000800 */
        /* <DEDUP_REMOVED lines=16> */
[----:B0-----:R-:W-:Y:S04]  /*1e00*/  STG.E desc[UR8][R46.64], R17 ;  /* 0x000000112e007986 */ /* 0x001fe8000c101908 */
[----:B-1----:R-:W-:Y:S04]  /*1e10*/  STG.E desc[UR8][R46.64+0x80], R15 ;  /* 0x0000800f2e007986 */ /* 0x002fe8000c101908 */
[----:B--2---:R-:W-:Y:S04]  /*1e20*/  STG.E desc[UR8][R46.64+0x100], R13 ;  /* 0x0001000d2e007986 */ /* 0x004fe8000c101908 */
[----:B---3--:R-:W-:Y:S04]  /*1e30*/  STG.E desc[UR8][R46.64+0x180], R19 ;  /* 0x000180132e007986 */ /* 0x008fe8000c101908 */
[----:B----4-:R-:W-:Y:S04]  /*1e40*/  STG.E desc[UR8][R46.64+0x200], R11 ;  /* 0x0002000b2e007986 */ /* 0x010fe8000c101908 */
[----:B-----5:R-:W-:Y:S04]  /*1e50*/  STG.E desc[UR8][R46.64+0x280], R9 ;  /* 0x000280092e007986 */ /* 0x020fe8000c101908 */
[----:B------:R-:W-:Y:S04]  /*1e60*/  STG.E desc[UR8][R46.64+0x300], R7 ;  /* 0x000300072e007986 */ /* 0x000fe8000c101908 */
        /* <DEDUP_REMOVED lines=14> */
[----:B------:R-:W-:Y:S01]  /*1f50*/  STG.E desc[UR8][R46.64+0xa80], R49 ;  /* 0x000a80312e007986 */ /* 0x000fe2000c101908 */
[----:B------:R-:W-:Y:S05]  /*1f60*/  EXIT ;  /* 0x000000000000794d */ /* 0x000fea0003800000 */
.L_x_0:
[----:B------:R-:W-:-:S13]  /*1f70*/  ISETP.NE.AND P0, PT, R0, RZ, PT ;  /* 0x000000ff0000720c */ /* 0x000fda0003f05270 */
[----:B------:R-:W-:Y:S05]  /*1f80*/  @!P0 EXIT ;  /* 0x000000000000894d */ /* 0x000fea0003800000 */
[----:B------:R-:W0:Y:S02]  /*1f90*/  LDC.64 R2, c[0x0][0x380] ;  /* 0x0000e000ff027b82 */ /* 0x000e240000000a00 */
[----:B0-----:R-:W-:-:S05]  /*1fa0*/  IMAD.WIDE.U32 R2, R5, 0x4, R2 ;  /* 0x0000000405027825 */ /* 0x001fca00078e0002 */
[----:B------:R0:W2:Y:S01]  /*1fb0*/  LDG.E R7, desc[UR8][R2.64] ;  /* 0x0000000802077981 */ /* 0x0000a2000c1e1900 */
[----:B------:R-:W1:Y:S02]  /*1fc0*/  S2R R6, SR_TID.X ;  /* 0x0000000000067919 */ /* 0x000e640000002100 */
[C---:B-1----:R-:W-:Y:S02]  /*1fd0*/  LOP3.LUT R4, R6.reuse, 0x1f, RZ, 0xc0, !PT ;  /* 0x0000001f06047812 */ /* 0x042fe400078ec0ff */
[----:B------:R-:W-:-:S05]  /*1fe0*/  LOP3.LUT R5, R6, 0x3e0, RZ, 0xc0, !PT ;  /* 0x000003e006057812 */ /* 0x000fca00078ec0ff */
[----:B------:R-:W-:-:S04]  /*1ff0*/  IMAD R31, R5, 0x16, R4 ;  /* 0x00000016051f7824 */ /* 0x000fc800078e0204 */
[C---:B------:R-:W-:Y:S01]  /*2000*/  VIADD R9, R31.reuse, 0x40 ;  /* 0x000000401f097836 */ /* 0x040fe20000000000 */
[C---:B------:R-:W-:Y:S01]  /*2010*/  IADD3 R5, PT, PT, R31.reuse, 0x20, RZ ;  /* 0x000000201f057810 */ /* 0x040fe20007ffe0ff */
[C---:B------:R-:W-:Y:S01]  /*2020*/  VIADD R11, R31.reuse, 0xa0 ;  /* 0x000000a01f0b7836 */ /* 0x040fe20000000000 */
[-C--:B------:R-:W-:Y:S02]  /*2030*/  ISETP.GE.U32.AND P6, PT, R31, R0.reuse, PT ;  /* 0x000000001f00720c */ /* 0x080fe40003fc6070 */
[----:B------:R-:W-:Y:S02]  /*2040*/  ISETP.GE.U32.AND P2, PT, R5, R0, PT ;  /* 0x000000000500720c */ /* 0x000fe40003f46070 */
[C---:B------:R-:W-:Y:S02]  /*2050*/  IADD3 R5, PT, PT, R31.reuse, 0xc0, RZ ;  /* 0x000000c01f057810 */ /* 0x040fe40007ffe0ff */
[----:B------:R-:W-:Y:S02]  /*2060*/  LEA R4, P1, R31, R2, 0x2 ;  /* 0x000000021f047211 */ /* 0x000fe400078210ff */
[----:B------:R-:W-:-:S02]  /*2070*/  ISETP.GE.U32.AND P5, PT, R5, R0, PT ;  /* 0x000000000500720c */ /* 0x000fc40003fa6070 */
[----:B------:R-:W-:Y:S01]  /*2080*/  IADD3.X R5, PT, PT, RZ, R3, RZ, P1, !PT ;  /* 0x00000003ff057210 */ /* 0x000fe20000ffe4ff */
[----:B0-----:R-:W-:Y:S01]  /*2090*/  VIADD R3, R31, 0x140 ;  /* 0x000001401f037836 */ /* 0x001fe20000000000 */
[-C--:B------:R-:W-:Y:S01]  /*20a0*/  ISETP.GE.U32.AND P0, PT, R9, R0.reuse, PT ;  /* 0x000000000900720c */ /* 0x080fe20003f06070 */
[----:B------:R-:W-:Y:S01]  /*20b0*/  VIADD R9, R31, 0xe0 ;  /* 0x000000e01f097836 */ /* 0x000fe20000000000 */
[----:B------:R-:W-:Y:S01]  /*20c0*/  ISETP.GE.U32.AND P3, PT, R11, R0, PT ;  /* 0x000000000b00720c */ /* 0x000fe20003f66070 */
[----:B------:R-:W-:-:S03]  /*20d0*/  VIADD R11, R31, 0x100 ;  /* 0x000001001f0b7836 */ /* 0x000fc60000000000 */
[-C--:B------:R-:W-:Y:S01]  /*20e0*/  ISETP.GE.U32.AND P4, PT, R9, R0.reuse, PT ;  /* 0x000000000900720c */ /* 0x080fe20003f86070 */
[C---:B------:R-:W-:Y:S01]  /*20f0*/  VIADD R51, R31.reuse, 0x80 ;  /* 0x000000801f337836 */ /* 0x040fe20000000000 */
[C---:B------:R-:W-:Y:S02]  /*2100*/  IADD3 R49, PT, PT, R31.reuse, 0x160, RZ ;  /* 0x000001601f317810 */ /* 0x040fe40007ffe0ff */
[----:B------:R-:W-:Y:S02]  /*2110*/  IADD3 R52, PT, PT, R31, 0x60, RZ ;  /* 0x000000601f347810 */ /* 0x000fe40007ffe0ff */
[----:B------:R-:W-:Y:S01]  /*2120*/  ISETP.GE.U32.AND P1, PT, R11, R0, PT ;  /* 0x000000000b00720c */ /* 0x000fe20003f26070 */
[C---:B------:R-:W-:Y:S01]  /*2130*/  VIADD R13, R31.reuse, 0x1e0 ;  /* 0x000001e01f0d7836 */ /* 0x040fe20000000000 */
[C---:B------:R-:W-:Y:S01]  /*2140*/  IADD3 R46, PT, PT, R31.reuse, 0x1c0, RZ ;  /* 0x000001c01f2e7810 */ /* 0x040fe20007ffe0ff */
[C---:B------:R-:W-:Y:S02]  /*2150*/  VIADD R50, R31.reuse, 0x120 ;  /* 0x000001201f327836 */ /* 0x040fe40000000000 */
[----:B------:R-:W-:-:S02]  /*2160*/  VIADD R48, R31, 0x180 ;  /* 0x000001801f307836 */ /* 0x000fc40000000000 */
[C---:B------:R-:W-:Y:S02]  /*2170*/  VIADD R45, R31.reuse, 0x200 ;  /* 0x000002001f2d7836 */ /* 0x040fe40000000000 */
[C---:B------:R-:W-:Y:S02]  /*2180*/  VIADD R41, R31.reuse, 0x220 ;  /* 0x000002201f297836 */ /* 0x040fe40000000000 */
[C---:B------:R-:W-:Y:S02]  /*2190*/  VIADD R40, R31.reuse, 0x260 ;  /* 0x000002601f287836 */ /* 0x040fe40000000000 */
[----:B------:R-:W-:Y:S02]  /*21a0*/  VIADD R2, R31, 0x280 ;  /* 0x000002801f027836 */ /* 0x000fe40000000000 */
[----:B--2---:R-:W-:Y:S02]  /*21b0*/  IMAD.MOV.U32 R17, RZ, RZ, R7 ;  /* 0x000000ffff117224 */ /* 0x004fe400078e0007 */
[----:B------:R-:W2:Y:S01]  /*21c0*/  @!P6 LDG.E R7, desc[UR8][R4.64] ;  /* 0x000000080407e981 */ /* 0x000ea2000c1e1900 */
[----:B------:R-:W-:Y:S01]  /*21d0*/  ISETP.GE.U32.AND P6, PT, R3, R0, PT ;  /* 0x000000000300720c */ /* 0x000fe20003fc6070 */
[----:B------:R-:W-:Y:S01]  /*21e0*/  VIADD R3, R31, 0x1a0 ;  /* 0x000001a01f037836 */ /* 0x000fe20000000000 */
[-C--:B------:R-:W-:Y:S01]  /*21f0*/  MOV R9, R17.reuse ;  /* 0x0000001100097202 */ /* 0x080fe20000000f00 */
[--C-:B------:R-:W-:Y:S01]  /*2200*/  IMAD.MOV.U32 R21, RZ, RZ, R17.reuse ;  /* 0x000000ffff157224 */ /* 0x100fe200078e0011 */
[-C--:B------:R-:W-:Y:S01]  /*2210*/  MOV R29, R17.reuse ;  /* 0x00000011001d7202 */ /* 0x080fe20000000f00 */
[----:B------:R-:W-:Y:S01]  /*2220*/  IMAD.MOV.U32 R19, RZ, RZ, R17 ;  /* 0x000000ffff137224 */ /* 0x000fe200078e0011 */
[----:B------:R-:W-:-:S02]  /*2230*/  MOV R23, R17 ;  /* 0x0000001100177202 */ /* 0x000fc40000000f00 */
[----:B------:R-:W3:Y:S01]  /*2240*/  @!P2 LDG.E R9, desc[UR8][R4.64+0x80] ;  /* 0x000080080409a981 */ /* 0x000ee2000c1e1900 */
[-C--:B------:R-:W-:Y:S01]  /*2250*/  ISETP.GE.U32.AND P2, PT, R3, R0.reuse, PT ;  /* 0x000000000300720c */ /* 0x080fe20003f46070 */
[----:B------:R-:W-:Y:S01]  /*2260*/  VIADD R3, R31, 0x240 ;  /* 0x000002401f037836 */ /* 0x000fe20000000000 */
[----:B------:R-:W-:Y:S01]  /*2270*/  MOV R11, R17 ;  /* 0x00000011000b7202 */ /* 0x000fe20000000f00 */
[----:B------:R-:W4:Y:S01]  /*2280*/  @!P5 LDG.E R21, desc[UR8][R4.64+0x300] ;  /* 0x000300080415d981 */ /* 0x000f22000c1e1900 */
[----:B------:R-:W-:-:S03]  /*2290*/  ISETP.GE.U32.AND P5, PT, R52, R0, PT ;  /* 0x000000003400720c */ /* 0x000fc60003fa6070 */
[----:B------:R-:W5:Y:S01]  /*22a0*/  @!P6 LDG.E R29, desc[UR8][R4.64+0x500] ;  /* 0x00050008041de981 */ /* 0x000f62000c1e1900 */
[----:B------:R-:W-:-:S03]  /*22b0*/  ISETP.GE.U32.AND P6, PT, R49, R0, PT ;  /* 0x000000003100720c */ /* 0x000fc60003fc6070 */
[----:B------:R-:W5:Y:S01]  /*22c0*/  @!P4 LDG.E R23, desc[UR8][R4.64+0x380] ;  /* 0x000380080417c981 */ /* 0x000f62000c1e1900 */
[----:B------:R-:W-:-:S03]  /*22d0*/  ISETP.GE.U32.AND P4, PT, R51, R0, PT ;  /* 0x000000003300720c */ /* 0x000fc60003f86070 */
[----:B------:R-:W5:Y:S01]  /*22e0*/  @!P3 LDG.E R19, desc[UR8][R4.64+0x280] ;  /* 0x000280080413b981 */ /* 0x000f62000c1e1900 */
[-C--:B------:R-:W-:Y:S01]  /*22f0*/  ISETP.GE.U32.AND P3, PT, R3, R0.reuse, PT ;  /* 0x000000000300720c */ /* 0x080fe20003f66070 */
[----:B------:R-:W-:Y:S01]  /*2300*/  VIADD R3, R31, 0x2a0 ;  /* 0x000002a01f037836 */ /* 0x000fe20000000000 */
[-C--:B------:R-:W-:Y:S01]  /*2310*/  MOV R31, R17.reuse ;  /* 0x00000011001f7202 */ /* 0x080fe20000000f00 */
[----:B------:R-:W5:Y:S01]  /*2320*/  @!P0 LDG.E R11, desc[UR8][R4.64+0x100] ;  /* 0x00010008040b8981 */ /* 0x000f62000c1e1900 */
[-C--:B------:R-:W-:Y:S01]  /*2330*/  ISETP.GE.U32.AND P0, PT, R13, R0.reuse, PT ;  /* 0x000000000d00720c */ /* 0x080fe20003f06070 */
[--C-:B------:R-:W-:Y:S01]  /*2340*/  IMAD.MOV.U32 R25, RZ, RZ, R17.reuse ;  /* 0x000000ffff197224 */ /* 0x100fe200078e0011 */
[----:B------:R-:W-:Y:S01]  /*2350*/  MOV R15, R17 ;  /* 0x00000011000f7202 */ /* 0x000fe20000000f00 */
[----:B------:R-:W-:Y:S01]  /*2360*/  IMAD.MOV.U32 R13, RZ, RZ, R17 ;  /* 0x000000ffff0d7224 */ /* 0x000fe200078e0011 */
[----:B------:R-:W5:Y:S01]  /*2370*/  @!P6 LDG.E R31, desc[UR8][R4.64+0x580] ;  /* 0x00058008041fe981 */ /* 0x000f62000c1e1900 */
[----:B------:R-:W-:-:S03]  /*2380*/  ISETP.GE.U32.AND P6, PT, R41, R0, PT ;  /* 0x000000002900720c */ /* 0x000fc60003fc6070 */
[----:B------:R-:W5:Y:S01]  /*2390*/  @!P1 LDG.E R25, desc[UR8][R4.64+0x400] ;  /* 0x0004000804199981 */ /* 0x000f62000c1e1900 */
[----:B------:R-:W-:-:S03]  /*23a0*/  ISETP.GE.U32.AND P1, PT, R50, R0, PT ;  /* 0x000000003200720c */ /* 0x000fc60003f26070 */
[----:B------:R-:W5:Y:S01]  /*23b0*/  @!P5 LDG.E R13, desc[UR8][R4.64+0x180] ;  /* 0x00018008040dd981 */ /* 0x000f62000c1e1900 */
[----:B------:R-:W-:-:S03]  /*23c0*/  ISETP.GE.U32.AND P5, PT, R48, R0, PT ;  /* 0x000000003000720c */ /* 0x000fc60003fa6070 */
[----:B------:R-:W5:Y:S01]  /*23d0*/  @!P4 LDG.E R15, desc[UR8][R4.64+0x200] ;  /* 0x00020008040fc981 */ /* 0x000f62000c1e1900 */
[-C--:B------:R-:W-:Y:S01]  /*23e0*/  ISETP.GE.U32.AND P4, PT, R46, R0.reuse, PT ;  /* 0x000000002e00720c */ /* 0x080fe20003f86070 */
[--C-:B------:R-:W-:Y:S01]  /*23f0*/  IMAD.MOV.U32 R27, RZ, RZ, R17.reuse ;  /* 0x000000ffff1b7224 */ /* 0x100fe200078e0011 */
[-C--:B------:R-:W-:Y:S01]  /*2400*/  MOV R53, R17.reuse ;  /* 0x0000001100357202 */ /* 0x080fe20000000f00 */
[--C-:B------:R-:W-:Y:S01]  /*2410*/  IMAD.MOV.U32 R33, RZ, RZ, R17.reuse ;  /* 0x000000ffff217224 */ /* 0x100fe200078e0011 */
[----:B------:R-:W-:Y:S01]  /*2420*/  MOV R37, R17 ;  /* 0x0000001100257202 */ /* 0x000fe20000000f00 */
[----:B------:R-:W-:Y:S02]  /*2430*/  IMAD.MOV.U32 R35, RZ, RZ, R17 ;  /* 0x000000ffff237224 */ /* 0x000fe400078e0011 */
[----:B------:R-:W5:Y:S01]  /*2440*/  @!P1 LDG.E R27, desc[UR8][R4.64+0x480] ;  /* 0x00048008041b9981 */ /* 0x000f62000c1e1900 */
[----:B------:R-:W-:-:S03]  /*2450*/  ISETP.GE.U32.AND P1, PT, R45, R0, PT ;  /* 0x000000002d00720c */ /* 0x000fc60003f26070 */
[----:B------:R-:W5:Y:S04]  /*2460*/  @!P6 LDG.E R53, desc[UR8][R4.64+0x880] ;  /* 0x000880080435e981 */ /* 0x000f68000c1e1900 */
[----:B------:R-:W5:Y:S01]  /*2470*/  @!P5 LDG.E R33, desc[UR8][R4.64+0x600] ;  /* 0x000600080421d981 */ /* 0x000f62000c1e1900 */
[----:B------:R-:W-:-:S03]  /*2480*/  ISETP.GE.U32.AND P5, PT, R40, R0, PT ;  /* 0x000000002800720c */ /* 0x000fc60003fa6070 */
[----:B------:R-:W5:Y:S01]  /*2490*/  @!P2 LDG.E R35, desc[UR8][R4.64+0x680] ;  /* 0x000680080423a981 */ /* 0x000f62000c1e1900 */
[----:B------:R-:W-:-:S03]  /*24a0*/  ISETP.GE.U32.AND P2, PT, R2, R0, PT ;  /* 0x000000000200720c */ /* 0x000fc60003f46070 */
[----:B------:R-:W5:Y:S01]  /*24b0*/  @!P4 LDG.E R37, desc[UR8][R4.64+0x700] ;  /* 0x000700080425c981 */ /* 0x000f62000c1e1900 */
[----:B------:R-:W-:Y:S01]  /*24c0*/  ISETP.GE.U32.AND P4, PT, R3, R0, PT ;  /* 0x000000000300720c */ /* 0x000fe20003f86070 */
[--C-:B------:R-:W-:Y:S01]  /*24d0*/  IMAD.MOV.U32 R43, RZ, RZ, R17.reuse ;  /* 0x000000ffff2b7224 */ /* 0x100fe200078e0011 */
[----:B------:R-:W-:Y:S01]  /*24e0*/  MOV R18, R17 ;  /* 0x0000001100127202 */ /* 0x000fe20000000f00 */
[--C-:B------:R-:W-:Y:S02]  /*24f0*/  IMAD.MOV.U32 R47, RZ, RZ, R17.reuse ;  /* 0x000000ffff2f7224 */ /* 0x100fe400078e0011 */
[--C-:B------:R-:W-:Y:S02]  /*2500*/  IMAD.MOV.U32 R14, RZ, RZ, R17.reuse ;  /* 0x000000ffff0e7224 */ /* 0x100fe400078e0011 */
[----:B------:R-:W-:Y:S01]  /*2510*/  IMAD.MOV.U32 R16, RZ, RZ, R17 ;  /* 0x000000ffff107224 */ /* 0x000fe200078e0011 */
[----:B------:R-:W5:Y:S04]  /*2520*/  @!P0 LDG.E R43, desc[UR8][R4.64+0x780] ;  /* 0x00078008042b8981 */ /* 0x000f68000c1e1900 */
[----:B------:R-:W5:Y:S04]  /*2530*/  @!P1 LDG.E R47, desc[UR8][R4.64+0x800] ;  /* 0x00080008042f9981 */ /* 0x000f68000c1e1900 */
[----:B------:R-:W5:Y:S04]  /*2540*/  @!P3 LDG.E R14, desc[UR8][R4.64+0x900] ;  /* 0x00090008040eb981 */ /* 0x000f68000c1e1900 */
[----:B------:R-:W5:Y:S04]  /*2550*/  @!P5 LDG.E R16, desc[UR8][R4.64+0x980] ;  /* 0x000980080410d981 */ /* 0x000f68000c1e1900 */
[----:B------:R-:W5:Y:S04]  /*2560*/  @!P2 LDG.E R18, desc[UR8][R4.64+0xa00] ;  /* 0x000a00080412a981 */ /* 0x000f68000c1e1900 */
[----:B------:R-:W5:Y:S01]  /*2570*/  @!P4 LDG.E R17, desc[UR8][R4.64+0xa80] ;  /* 0x000a80080411c981 */ /* 0x000f62000c1e1900 */
[----:B------:R-:W0:Y:S01]  /*2580*/  S2R R3, SR_LANEID ;  /* 0x0000000000037919 */ /* 0x000e220000000000 */
[----:B------:R-:W1:Y:S01]  /*2590*/  S2UR UR5, SR_CgaCtaId ;  /* 0x00000000000579c3 */ /* 0x000e620000008800 */
[----:B------:R-:W-:Y:S01]  /*25a0*/  SHF.R.U32.HI R42, RZ, 0x5, R6 ;  /* 0x00000005ff2a7819 */ /* 0x000fe20000011606 */
[----:B------:R-:W-:Y:S01]  /*25b0*/  UMOV UR4, 0x400 ;  /* 0x0000040000047882 */ /* 0x000fe20000000000 */
[----:B------:R-:W-:Y:S01]  /*25c0*/  ISETP.NE.AND P0, PT, R39, RZ, PT ;  /* 0x000000ff2700720c */ /* 0x000fe20003f05270 */
[----:B-1----:R-:W-:-:S02]  /*25d0*/  ULEA UR4, UR5, UR4, 0x18 ;  /* 0x0000000405047291 */ /* 0x002fc4000f8ec0ff */
[----:B0-----:R-:W-:-:S05]  /*25e0*/  IMAD R38, R42, 0x2c0, R3 ;  /* 0x000002c02a267824 */ /* 0x001fca00078e0203 */
[----:B------:R-:W-:-:S05]  /*25f0*/  LEA R38, R38, UR4, 0x2 ;  /* 0x0000000426267c11 */ /* 0x000fca000f8e10ff */
[----:B--2---:R-:W-:Y:S04]  /*2600*/  STS [R38], R7 ;  /* 0x0000000726007388 */ /* 0x004fe80000000800 */
[----:B---3--:R-:W-:Y:S04]  /*2610*/  STS [R38+0x80], R9 ;  /* 0x0000800926007388 */ /* 0x008fe80000000800 */
[----:B----4-:R-:W-:Y:S04]  /*2620*/  STS [R38+0x300], R21 ;  /* 0x0003001526007388 */ /* 0x010fe80000000800 */
[----:B-----5:R-:W-:Y:S04]  /*2630*/  STS [R38+0x500], R29 ;  /* 0x0005001d26007388 */ /* 0x020fe80000000800 */
[----:B------:R-:W-:Y:S04]  /*2640*/  STS [R38+0x380], R23 ;  /* 0x0003801726007388 */ /* 0x000fe80000000800 */
[----:B------:R0:W-:Y:S04]  /*2650*/  STS [R38+0x280], R19 ;  /* 0x0002801326007388 */ /* 0x0001e80000000800 */
[----:B------:R-:W-:Y:S01]  /*2660*/  STS [R38+0x100], R11 ;  /* 0x0001000b26007388 */ /* 0x000fe20000000800 */
[----:B0-----:R-:W-:-:S03]  /*2670*/  IMAD R19, R3, 0x54, R38 ;  /* 0x0000005403137824 */ /* 0x001fc600078e0226 */
[----:B------:R-:W-:Y:S04]  /*2680*/  STS [R38+0x580], R31 ;  /* 0x0005801f26007388 */ /* 0x000fe80000000800 */
[----:B------:R-:W-:Y:S04]  /*2690*/  STS [R38+0x400], R25 ;  /* 0x0004001926007388 */ /* 0x000fe80000000800 */
[----:B------:R0:W-:Y:S02]  /*26a0*/  STS [R38+0x880], R53 ;  /* 0x0008803526007388 */ /* 0x0001e40000000800 */
[----:B0-----:R-:W0:Y:S02]  /*26b0*/  S2R R53, SR_TID.X ;  /* 0x0000000000357919 */ /* 0x001e240000002100 */
        /* <DEDUP_REMOVED lines=13> */
[----:B------:R1:W2:Y:S04]  /*2790*/  LDS.64 R4, [R19] ;  /* 0x0000000013047984 */ /* 0x0002a80000000a00 */
        /* <DEDUP_REMOVED lines=11> */
[----:B--2---:R-:W-:Y:S05]  /*2850*/  @P0 BRA `(.L_x_17) ;  /* 0x0000000400300947 */ /* 0x004fea0003800000 */
[----:B-1----:R-:W-:Y:S01]  /*2860*/  FADD R16, R4, R5 ;  /* 0x0000000504107221 */ /* 0x002fe20000000000 */
[----:B---3--:R-:W-:Y:S01]  /*2870*/  FADD R17, R6, R7 ;  /* 0x0000000706117221 */ /* 0x008fe20000000000 */
[----:B----4-:R-:W-:Y:S01]  /*2880*/  FADD R18, R8, R9 ;  /* 0x0000000908127221 */ /* 0x010fe20000000000 */
[----:B0-----:R-:W-:Y:S01]  /*2890*/  FADD R19, R10, R11 ;  /* 0x0000000b0a137221 */ /* 0x001fe20000000000 */
        /* <DEDUP_REMOVED lines=17> */
[----:B------:R-:W-:Y:S02]  /*29b0*/  ISETP.NE.AND P2, PT, R42, 0xb, PT ;  /* 0x0000000b2a00780c */ /* 0x000fe40003f45270 */
[----:B------:R-:W-:Y:S01]  /*29c0*/  ISETP.NE.AND P3, PT, R3, RZ, PT ;  /* 0x000000ff0300720c */ /* 0x000fe20003f65270 */
        /* <DEDUP_REMOVED lines=39> */
[----:B------:R-:W-:Y:S02]  /*2c40*/  FSEL R16, R22, R16, !P0 ;  /* 0x0000001016107208 */ /* 0x000fe40004000000 */
[----:B------:R-:W-:-:S04]  /*2c50*/  ISETP.NE.AND P0, PT, R42, 0x8, PT ;  /* 0x000000082a00780c */ /* 0x000fc80003f05270 */
[----:B------:R-:W-:Y:S02]  /*2c60*/  FSEL R16, R23, R16, !P0 ;  /* 0x0000001017107208 */ /* 0x000fe40004000000 */
[----:B------:R-:W-:-:S04]  /*2c70*/  ISETP.NE.AND P0, PT, R42, 0x9, PT ;  /* 0x000000092a00780c */ /* 0x000fc80003f05270 */
[----:B------:R-:W-:Y:S02]  /*2c80*/  FSEL R16, R24, R16, !P0 ;  /* 0x0000001018107208 */ /* 0x000fe40004000000 */
[----:B------:R-:W-:Y:S02]  /*2c90*/  ISETP.GE.U32.AND P0, PT, R53, 0x20, PT ;  /* 0x000000203500780c */ /* 0x000fe40003f06070 */
[----:B------:R-:W-:Y:S01]  /*2ca0*/  FSEL R16, R25, R16, !P1 ;  /* 0x0000001019107208 */ /* 0x000fe20004800000 */
[----:B------:R-:W-:-:S04]  /*2cb0*/  @!P2 FADD R16, R26, R25 ;  /* 0x000000191a10a221 */ /* 0x000fc80000000000 */
[----:B------:R-:W-:-:S05]  /*2cc0*/  @P3 FADD R16, R39, R16 ;  /* 0x0000001027103221 */ /* 0x000fca0000000000 */
[----:B------:R-:W-:Y:S02]  /*2cd0*/  FSEL R39, R39, R16, !P0 ;  /* 0x0000001027277208 */ /* 0x000fe40004000000 */
[----:B------:R-:W-:-:S03]  /*2ce0*/  ISETP.NE.AND P0, PT, R53, RZ, PT ;  /* 0x000000ff3500720c */ /* 0x000fc60003f05270 */
[----:B------:R-:W-:-:S05]  /*2cf0*/  FADD R39, R4, R39 ;  /* 0x0000002704277221 */ /* 0x000fca0000000000 */
[----:B------:R-:W-:Y:S01]  /*2d00*/  FSEL R4, R4, R39, !P0 ;  /* 0x0000002704047208 */ /* 0x000fe20004000000 */
[----:B------:R-:W-:Y:S06]  /*2d10*/  BRA `(.L_x_18) ;  /* 0x0000000c00f87947 */ /* 0x000fec0003800000 */
.L_x_17:
        /* <DEDUP_REMOVED lines=70> */
[C---:B------:R-:W-:Y:S02]  /*3180*/  ISETP.GT.U32.AND P0, PT, R53.reuse, 0x1f, PT ;  /* 0x0000001f3500780c */ /* 0x040fe40003f04070 */
        /* <DEDUP_REMOVED lines=9> */
[----:B------:R-:W-:Y:S01]  /*3220*/  @!P1 IMAD.MOV.U32 R26, RZ, RZ, 0x64 ;  /* 0x00000064ff1a9424 */ /* 0x000fe200078e00ff */
        /* <DEDUP_REMOVED lines=10> */
.L_x_64:
[----:B------:R-:W-:Y:S05]  /*32d0*/  @!P0 BRA `(.L_x_21) ;  /* 0x0000000000748947 */ /* 0x000fea0003800000 */
[----:B------:R-:W-:-:S07]  /*32e0*/  HFMA2 R22, -RZ, RZ, 0, 5.6743621826171875e-05 ;  /* 0x000003b8ff167431 */ /* 0x000fce00000001ff */
.L_x_23:
[----:B------:R-:W-:Y:S02]  /*32f0*/  VIADD R24, R22, 0x1 ;  /* 0x0000000116187836 */ /* 0x000fe40000000000 */
[----:B------:R-:W-:Y:S02]  /*3300*/  IMAD R42, R39, 0x41a7, RZ ;  /* 0x000041a7272a7824 */ /* 0x000fe400078e02ff */
[----:B------:R-:W0:Y:S01]  /*3310*/  I2F.U32.RP R25, R24 ;  /* 0x0000001800197306 */ /* 0x000e220000209000 */
[----:B------:R-:W-:Y:S02]  /*3320*/  IADD3 R43, PT, PT, RZ, -R24, RZ ;  /* 0x80000018ff2b7210 */ /* 0x000fe40007ffe0ff */
[----:B------:R-:W-:-:S05]  /*3330*/  ISETP.NE.U32.AND P2, PT, R24, RZ, PT ;  /* 0x000000ff1800720c */ /* 0x000fca0003f45070 */
[----:B0-----:R-:W0:Y:S02]  /*3340*/  MUFU.RCP R25, R25 ;  /* 0x0000001900197308 */ /* 0x001e240000001000 */
[----:B0-----:R-:W-:-:S06]  /*3350*/  VIADD R20, R25, 0xffffffe ;  /* 0x0ffffffe19147836 */ /* 0x001fcc0000000000 */
[----:B------:R0:W1:Y:S02]  /*3360*/  F2I.FTZ.U32.TRUNC.NTZ R21, R20 ;  /* 0x0000001400157305 */ /* 0x000064000021f000 */
[----:B0-----:R-:W-:Y:S02]  /*3370*/  IMAD.MOV.U32 R20, RZ, RZ, RZ ;  /* 0x000000ffff147224 */ /* 0x001fe400078e00ff */
[----:B-1----:R-:W-:-:S04]  /*3380*/  IMAD R39, R43, R21, RZ ;  /* 0x000000152b277224 */ /* 0x002fc800078e02ff */
[----:B------:R-:W-:Y:S01]  /*3390*/  IMAD.HI.U32 R26, R21, R39, R20 ;  /* 0x00000027151a7227 */ /* 0x000fe200078e0014 */
[----:B------:R-:W-:-:S05]  /*33a0*/  LOP3.LUT R39, R42, 0x7fffffff, RZ, 0xc0, !PT ;  /* 0x7fffffff2a277812 */ /* 0x000fca00078ec0ff */
[----:B------:R-:W-:-:S04]  /*33b0*/  IMAD.HI.U32 R26, R26, R39, RZ ;  /* 0x000000271a1a7227 */ /* 0x000fc800078e00ff */
[----:B------:R-:W-:-:S04]  /*33c0*/  IMAD.MOV R26, RZ, RZ, -R26 ;  /* 0x000000ffff1a7224 */ /* 0x000fc800078e0a1a */
[----:B------:R-:W-:-:S05]  /*33d0*/  IMAD R21, R24, R26, R39 ;  /* 0x0000001a18157224 */ /* 0x000fca00078e0227 */
[----:B------:R-:W-:-:S13]  /*33e0*/  ISETP.GE.U32.AND P0, PT, R21, R24, PT ;  /* 0x000000181500720c */ /* 0x000fda0003f06070 */
[----:B------:R-:W-:-:S04]  /*33f0*/  @P0 IADD3 R21, PT, PT, -R24, R21, RZ ;  /* 0x0000001518150210 */ /* 0x000fc80007ffe1ff */
[----:B------:R-:W-:-:S13]  /*3400*/  ISETP.GE.U32.AND P0, PT, R21, R24, PT ;  /* 0x000000181500720c */ /* 0x000fda0003f06070 */
[----:B------:R-:W-:Y:S01]  /*3410*/  @P0 IMAD.IADD R21, R21, 0x1, -R24 ;  /* 0x0000000115150824 */ /* 0x000fe200078e0a18 */
        /* <DEDUP_REMOVED lines=8> */
.L_x_67:
[----:B------:R-:W-:Y:S05]  /*34a0*/  @P0 BRA `(.L_x_23) ;  /* 0xfffffffc00900947 */ /* 0x000fea000383ffff */
.L_x_21:
[----:B------:R-:W-:Y:S01]  /*34b0*/  UMOV UR5, 0xffffffff ;  /* 0xffffffff00057882 */ /* 0x000fe20000000000 */
[----:B------:R-:W-:Y:S02]  /*34c0*/  ISETP.NE.AND P0, PT, R24, 0x65, PT ;  /* 0x000000651800780c */ /* 0x000fe40003f05270 */
[----:B------:R-:W-:Y:S11]  /*34d0*/  BRA.DIV UR5, `(.L_x_24) ;  /* 0x0000001a05b87947 */ /* 0x000ff6000b800000 */
[----:B------:R-:W0:Y:S01]  /*34e0*/  S2R R53, SR_GEMASK ;  /* 0x0000000000357919 */ /* 0x000e220000003c00 */
[----:B------:R-:W-:Y:S02]  /*34f0*/  VOTE.ANY R21, PT, !P0 ;  /* 0x0000000000157806 */ /* 0x000fe400040e0100 */
[----:B------:R-:W-:Y:S02]  /*3500*/  IADD3 R17, PT, PT, R3, 0x2, RZ ;  /* 0x0000000203117810 */ /* 0x000fe40007ffe0ff */
[----:B0-----:R-:W-:-:S05]  /*3510*/  LOP3.LUT R21, R21, 0x80000000, R53, 0xec, !PT ;  /* 0x8000000015157812 */ /* 0x001fca00078eec35 */
[----:B------:R-:W-:-:S05]  /*3520*/  VIADD R16, R21, 0xffffffff ;  /* 0xffffffff15107836 */ /* 0x000fca0000000000 */
[----:B------:R-:W-:Y:S02]  /*3530*/  LOP3.LUT R16, R21, R16, RZ, 0xc, !PT ;  /* 0x0000001015107212 */ /* 0x000fe400078e0cff */
[C---:B------:R-:W-:Y:S02]  /*3540*/  IADD3 R21, PT, PT, R3.reuse, 0x10, RZ ;  /* 0x0000001003157810 */ /* 0x040fe40007ffe0ff */
[----:B------:R-:W0:Y:S02]  /*3550*/  POPC R44, R16 ;  /* 0x00000010002c7309 */ /* 0x000e240000000000 */
[----:B0-----:R-:W0:Y:S01]  /*3560*/  SHFL.DOWN PT, R22, R25, 0x1, R44 ;  /* 0x0820000019167989 */ /* 0x001e2200000e002c */
[-C--:B------:R-:W-:Y:S02]  /*3570*/  ISETP.GE.AND P0, PT, R3, R44.reuse, PT ;  /* 0x0000002c0300720c */ /* 0x080fe40003f06270 */
[----:B------:R-:W-:-:S11]  /*3580*/  ISETP.GT.AND P2, PT, R21, R44, PT ;  /* 0x0000002c1500720c */ /* 0x000fd60003f44270 */
[----:B0-----:R-:W-:Y:S01]  /*3590*/  @!P0 FADD R25, R22, R25 ;  /* 0x0000001916198221 */ /* 0x001fe20000000000 */
[----:B------:R-:W-:Y:S01]  /*35a0*/  ISETP.GT.AND P0, PT, R17, R44, PT ;  /* 0x0000002c1100720c */ /* 0x000fe20003f04270 */
[----:B------:R-:W-:-:S03]  /*35b0*/  VIADD R17, R3, 0x4 ;  /* 0x0000000403117836 */ /* 0x000fc60000000000 */
[----:B------:R-:W0:Y:S09]  /*35c0*/  SHFL.DOWN PT, R22, R25, 0x2, R44 ;  /* 0x0840000019167989 */ /* 0x000e3200000e002c */
[----:B0-----:R-:W-:Y:S01]  /*35d0*/  @!P0 FADD R25, R25, R22 ;  /* 0x0000001619198221 */ /* 0x001fe20000000000 */
[----:B------:R-:W-:Y:S01]  /*35e0*/  ISETP.GT.AND P0, PT, R17, R44, PT ;  /* 0x0000002c1100720c */ /* 0x000fe20003f04270 */
[----:B------:R-:W-:-:S03]  /*35f0*/  VIADD R17, R3, 0x8 ;  /* 0x0000000803117836 */ /* 0x000fc60000000000 */
[----:B------:R-:W0:Y:S09]  /*3600*/  SHFL.DOWN PT, R22, R25, 0x4, R44 ;  /* 0x0880000019167989 */ /* 0x000e3200000e002c */
[----:B0-----:R-:W-:Y:S01]  /*3610*/  @!P0 FADD R25, R25, R22 ;  /* 0x0000001619198221 */ /* 0x001fe20000000000 */
[----:B------:R-:W-:-:S02]  /*3620*/  ISETP.GT.AND P0, PT, R17, R44, PT ;  /* 0x0000002c1100720c */ /* 0x000fc40003f04270 */
[----:B------:R-:W0:Y:S02]  /*3630*/  LDC.64 R16, c[0x0][0x390] ;  /* 0x0000e400ff107b82 */ /* 0x000e240000000a00 */
[----:B------:R-:W1:Y:S01]  /*3640*/  SHFL.DOWN PT, R22, R25, 0x8, R44 ;  /* 0x0900000019167989 */ /* 0x000e6200000e002c */
[----:B0-----:R-:W-:-:S08]  /*3650*/  IADD3 R26, P3, PT, R16, 0x100, RZ ;  /* 0x00000100101a7810 */ /* 0x001fd00007f7e0ff */
[----:B-1----:R-:W-:Y:S01]  /*3660*/  @!P0 FADD R25, R25, R22 ;  /* 0x0000001619198221 */ /* 0x002fe20000000000 */
[----:B------:R-:W-:Y:S01]  /*3670*/  ISETP.NE.AND P0, PT, R24, 0x65, PT ;  /* 0x000000651800780c */ /* 0x000fe20003f05270 */
[----:B------:R-:W-:-:S03]  /*3680*/  IMAD.X R42, RZ, RZ, R17, P3 ;  /* 0x000000ffff2a7224 */ /* 0x000fc600018e0611 */
[----:B------:R-:W0:Y:S09]  /*3690*/  SHFL.DOWN PT, R22, R25, 0x10, R44 ;  /* 0x0a00000019167989 */ /* 0x000e3200000e002c */
[----:B------:R-:W-:Y:S01]  /*36a0*/  VOTE.ALL P0, P0 ;  /* 0x0000000000ff7806 */ /* 0x000fe20000000000 */
[----:B0-----:R-:W-:-:S04]  /*36b0*/  @!P2 FADD R25, R25, R22 ;  /* 0x000000161919a221 */ /* 0x001fc80000000000 */
[----:B------:R-:W-:-:S08]  /*36c0*/  IMAD.MOV.U32 R43, RZ, RZ, R25 ;  /* 0x000000ffff2b7224 */ /* 0x000fd000078e0019 */
.L_x_76:
[----:B------:R-:W-:Y:S05]  /*36d0*/  @!P0 BRA `(.L_x_25) ;  /* 0x0000000400248947 */ /* 0x000fea0003800000 */
[----:B------:R-:W-:-:S07]  /*36e0*/  HFMA2 R44, -RZ, RZ, 0, 5.6743621826171875e-05 ;  /* 0x000003b8ff2c7431 */ /* 0x000fce00000001ff */
.L_x_31:
[----:B------:R-:W-:Y:S02]  /*36f0*/  IMAD.MOV.U32 R16, RZ, RZ, R26 ;  /* 0x000000ffff107224 */ /* 0x000fe400078e001a */
[----:B------:R-:W-:Y:S02]  /*3700*/  IMAD.MOV.U32 R17, RZ, RZ, R42 ;  /* 0x000000ffff117224 */ /* 0x000fe400078e002a */
        /* <DEDUP_REMOVED lines=8> */
.L_x_79:
[----:B------:R-:W-:Y:S05]  /*3790*/  @!P0 BRA `(.L_x_27) ;  /* 0x0000000000748947 */ /* 0x000fea0003800000 */
[----:B------:R-:W-:-:S07]  /*37a0*/  MOV R22, R44 ;  /* 0x0000002c00167202 */ /* 0x000fce0000000f00 */
.L_x_29:
[----:B------:R-:W-:Y:S02]  /*37b0*/  VIADD R24, R22, 0x1 ;  /* 0x0000000116187836 */ /* 0x000fe40000000000 */
[----:B------:R-:W-:Y:S02]  /*37c0*/  IMAD R39, R39, 0x41a7, RZ ;  /* 0x000041a727277824 */ /* 0x000fe400078e02ff */
[----:B------:R-:W0:Y:S01]  /*37d0*/  I2F.U32.RP R21, R24 ;  /* 0x0000001800157306 */ /* 0x000e220000209000 */
[----:B------:R-:W-:Y:S02]  /*37e0*/  IADD3 R20, PT, PT, RZ, -R24, RZ ;  /* 0x80000018ff147210 */ /* 0x000fe40007ffe0ff */
[----:B------:R-:W-:Y:S02]  /*37f0*/  LOP3.LUT R39, R39, 0x7fffffff, RZ, 0xc0, !PT ;  /* 0x7fffffff27277812 */ /* 0x000fe400078ec0ff */
[----:B------:R-:W-:-:S03]  /*3800*/  ISETP.NE.U32.AND P2, PT, R24, RZ, PT ;  /* 0x000000ff1800720c */ /* 0x000fc60003f45070 */
[----:B0-----:R-:W0:Y:S02]  /*3810*/  MUFU.RCP R21, R21 ;  /* 0x0000001500157308 */ /* 0x001e240000001000 */
[----:B0-----:R-:W-:-:S06]  /*3820*/  VIADD R21, R21, 0xffffffe ;  /* 0x0ffffffe15157836 */ /* 0x001fcc0000000000 */
[----:B------:R-:W0:Y:S02]  /*3830*/  F2I.FTZ.U32.TRUNC.NTZ R21, R21 ;  /* 0x0000001500157305 */ /* 0x000e24000021f000 */
[----:B0-----:R-:W-:Y:S02]  /*3840*/  IMAD R25, R20, R21, RZ ;  /* 0x0000001514197224 */ /* 0x001fe400078e02ff */
[----:B------:R-:W-:-:S04]  /*3850*/  IMAD.MOV.U32 R20, RZ, RZ, RZ ;  /* 0x000000ffff147224 */ /* 0x000fc800078e00ff */
[----:B------:R-:W-:-:S06]  /*3860*/  IMAD.HI.U32 R20, R21, R25, R20 ;  /* 0x0000001915147227 */ /* 0x000fcc00078e0014 */
        /* <DEDUP_REMOVED lines=15> */
.L_x_82:
[----:B------:R-:W-:Y:S05]  /*3960*/  @P0 BRA `(.L_x_29) ;  /* 0xfffffffc00900947 */ /* 0x000fea000383ffff */
.L_x_27:
[----:B------:R-:W-:Y:S01]  /*3970*/  UMOV UR5, 0xffffffff ;  /* 0xffffffff00057882 */ /* 0x000fe20000000000 */
[----:B------:R-:W-:Y:S02]  /*3980*/  ISETP.NE.AND P0, PT, R24, 0x65, PT ;  /* 0x000000651800780c */ /* 0x000fe40003f05270 */
[----:B------:R-:W-:Y:S11]  /*3990*/  BRA.DIV UR5, `(.L_x_30) ;  /* 0x0000001a05c07947 */ /* 0x000ff6000b800000 */
[----:B------:R-:W-:Y:S01]  /*39a0*/  VOTE.ANY R21, PT, !P0 ;  /* 0x0000000000157806 */ /* 0x000fe200040e0100 */
[----:B------:R-:W-:Y:S01]  /*39b0*/  VIADD R23, R23, 0xffffffe0 ;  /* 0xffffffe017177836 */ /* 0x000fe20000000000 */
[----:B------:R-:W-:Y:S02]  /*39c0*/  IADD3 R17, PT, PT, R3, 0x2, RZ ;  /* 0x0000000203117810 */ /* 0x000fe40007ffe0ff */
[----:B------:R-:W-:-:S05]  /*39d0*/  LOP3.LUT R21, R21, 0x80000000, R53, 0xec, !PT ;  /* 0x8000000015157812 */ /* 0x000fca00078eec35 */
[----:B------:R-:W-:-:S05]  /*39e0*/  VIADD R16, R21, 0xffffffff ;  /* 0xffffffff15107836 */ /* 0x000fca0000000000 */
[----:B------:R-:W-:-:S06]  /*39f0*/  LOP3.LUT R16, R21, R16, RZ, 0xc, !PT ;  /* 0x0000001015107212 */ /* 0x000fcc00078e0cff */
[----:B------:R-:W0:Y:S02]  /*3a00*/  POPC R16, R16 ;  /* 0x0000001000107309 */ /* 0x000e240000000000 */
[----:B0-----:R-:W0:Y:S01]  /*3a10*/  SHFL.DOWN PT, R22, R25, 0x1, R16 ;  /* 0x0820000019167989 */ /* 0x001e2200000e0010 */
[----:B------:R-:W-:-:S13]  /*3a20*/  ISETP.GE.AND P0, PT, R3, R16, PT ;  /* 0x000000100300720c */ /* 0x000fda0003f06270 */
        /* <DEDUP_REMOVED lines=10> */
[----:B------:R-:W-:Y:S02]  /*3ad0*/  IADD3 R17, PT, PT, R3, 0x10, RZ ;  /* 0x0000001003117810 */ /* 0x000fe40007ffe0ff */
[----:B------:R-:W0:Y:S02]  /*3ae0*/  SHFL.DOWN PT, R22, R25, 0x8, R16 ;  /* 0x0900000019167989 */ /* 0x000e2400000e0010 */
[----:B------:R-:W-:-:S07]  /*3af0*/  ISETP.GT.AND P2, PT, R17, R16, PT ;  /* 0x000000101100720c */ /* 0x000fce0003f44270 */
[----:B0-----:R-:W-:Y:S01]  /*3b00*/  @!P0 FADD R25, R25, R22 ;  /* 0x0000001619198221 */ /* 0x001fe20000000000 */
[----:B------:R-:W-:-:S04]  /*3b10*/  ISETP.NE.AND P0, PT, R24, 0x65, PT ;  /* 0x000000651800780c */ /* 0x000fc80003f05270 */
[----:B------:R-:W0:Y:S09]  /*3b20*/  SHFL.DOWN PT, R22, R25, 0x10, R16 ;  /* 0x0a00000019167989 */ /* 0x000e3200000e0010 */
[----:B------:R-:W-:Y:S01]  /*3b30*/  VOTE.ALL P0, P0 ;  /* 0x0000000000ff7806 */ /* 0x000fe20000000000 */
[----:B0-----:R-:W-:-:S04]  /*3b40*/  @!P2 FADD R25, R25, R22 ;  /* 0x000000161919a221 */ /* 0x001fc80000000000 */
[----:B------:R-:W-:-:S08]  /*3b50*/  FADD R43, R25, R43 ;  /* 0x0000002b192b7221 */ /* 0x000fd00000000000 */
.L_x_91:
[----:B------:R-:W-:Y:S05]  /*3b60*/  @P0 BRA `(.L_x_31) ;  /* 0xfffffff800e00947 */ /* 0x000fea000383ffff */
.L_x_25:
[----:B------:R-:W-:Y:S01]  /*3b70*/  ISETP.NE.AND P0, PT, R3, RZ, PT ;  /* 0x000000ff0300720c */ /* 0x000fe20003f05270 */
[----:B------:R-:W0:Y:S01]  /*3b80*/  @!P1 S2R R16, SR_CgaCtaId ;  /* 0x0000000000109919 */ /* 0x000e220000008800 */
[----:B------:R-:W-:Y:S01]  /*3b90*/  @!P1 MOV R3, 0x400 ;  /* 0x0000040000039802 */ /* 0x000fe20000000f00 */
[----:B------:R-:W-:Y:S01]  /*3ba0*/  @!P1 FADD R27, R27, R43 ;  /* 0x0000002b1b1b9221 */ /* 0x000fe20000000000 */
[----:B------:R-:W-:-:S05]  /*3bb0*/  @!P1 IMAD.MOV.U32 R26, RZ, RZ, 0x65 ;  /* 0x00000065ff1a9424 */ /* 0x000fca00078e00ff */
[----:B------:R1:W-:Y:S04]  /*3bc0*/  @!P1 ST.E.64.STRONG.GPU desc[UR8][R18.64+0x100], R26 ;  /* 0x0001001a12009985 */ /* 0x0003e8000c10fb08 */
[----:B------:R-:W2:Y:S01]  /*3bd0*/  @!P0 S2R R22, SR_CgaCtaId ;  /* 0x0000000000168919 */ /* 0x000ea20000008800 */
[----:B------:R-:W-:Y:S02]  /*3be0*/  @!P0 MOV R17, 0x400 ;  /* 0x0000040000118802 */ /* 0x000fe40000000f00 */
[----:B0-----:R-:W-:Y:S02]  /*3bf0*/  @!P1 LEA R20, R16, R3, 0x18 ;  /* 0x0000000310149211 */ /* 0x001fe400078ec0ff */
[----:B------:R-:W-:Y:S01]  /*3c00*/  MOV R16, R47 ;  /* 0x0000002f00107202 */ /* 0x000fe20000000f00 */
[----:B------:R-:W-:-:S02]  /*3c10*/  @!P0 IMAD.MOV.U32 R16, RZ, RZ, R43 ;  /* 0x000000ffff108224 */ /* 0x000fc400078e002b */
[----:B------:R1:W-:Y:S04]  /*3c20*/  @!P1 STS [R20+0x8], R27 ;  /* 0x0000081b14009388 */ /* 0x0003e80000000800 */
[----:B------:R1:W-:Y:S01]  /*3c30*/  @!P1 STS [R20+0x4], R43 ;  /* 0x0000042b14009388 */ /* 0x0003e20000000800 */
[----:B--2---:R-:W-:-:S05]  /*3c40*/  @!P0 LEA R22, R22, R17, 0x18 ;  /* 0x0000001116168211 */ /* 0x004fca00078ec0ff */
[----:B------:R1:W-:Y:S02]  /*3c50*/  @!P0 STS [R22+0x4c], R43 ;  /* 0x00004c2b16008388 */ /* 0x0003e40000000800 */
.L_x_19:
[----:B------:R-:W-:Y:S05]  /*3c60*/  WARPSYNC.ALL ;  /* 0x0000000000007948 */ /* 0x000fea0003800000 */
[----:B------:R-:W0:Y:S08]  /*3c70*/  S2UR UR5, SR_CgaCtaId ;  /* 0x00000000000579c3 */ /* 0x000e300000008800 */
[----:B------:R-:W-:Y:S06]  /*3c80*/  BAR.SYNC.DEFER_BLOCKING 0x0 ;  /* 0x0000000000007b1d */ /* 0x000fec0000010000 */
[----:B------:R-:W-:Y:S01]  /*3c90*/  UMOV UR4, 0x400 ;  /* 0x0000040000047882 */ /* 0x000fe20000000000 */
[----:B------:R-:W2:Y:S01]  /*3ca0*/  S2R R17, SR_TID.X ;  /* 0x0000000000117919 */ /* 0x000ea20000002100 */
[----:B0-----:R-:W-:-:S09]  /*3cb0*/  ULEA UR4, UR5, UR4, 0x18 ;  /* 0x0000000405047291 */ /* 0x001fd2000f8ec0ff */
[----:B------:R-:W0:Y:S01]  /*3cc0*/  LDS R3, [UR4+0x4c] ;  /* 0x00004c04ff037984 */ /* 0x000e220008000800 */
[----:B--2---:R-:W-:-:S13]  /*3cd0*/  ISETP.NE.AND P0, PT, R17, RZ, PT ;  /* 0x000000ff1100720c */ /* 0x004fda0003f05270 */
[----:B0-----:R-:W-:-:S04]  /*3ce0*/  @P0 FADD R16, R3, R16 ;  /* 0x0000001003100221 */ /* 0x001fc80000000000 */
[----:B------:R-:W-:-:S07]  /*3cf0*/  FADD R4, R4, R16 ;  /* 0x0000001004047221 */ /* 0x000fce0000000000 */
.L_x_18:
[----:B------:R-:W-:Y:S01]  /*3d00*/  FADD R5, R5, R4 ;  /* 0x0000000405057221 */ /* 0x000fe20000000000 */
[----:B------:R-:W0:Y:S01]  /*3d10*/  S2R R16, SR_TID.X ;  /* 0x0000000000107919 */ /* 0x000e220000002100 */
[----:B------:R-:W2:Y:S01]  /*3d20*/  S2UR UR5, SR_CTAID.X ;  /* 0x00000000000579c3 */ /* 0x000ea20000002500 */
[----:B------:R-:W3:Y:S01]  /*3d30*/  LDCU.64 UR6, c[0x0][0x388] ;  /* 0x00007100ff0677ac */ /* 0x000ee20008000a00 */
[----:B------:R-:W-:Y:S01]  /*3d40*/  FADD R6, R6, R5 ;  /* 0x0000000506067221 */ /* 0x000fe20000000000 */
[----:B------:R-:W4:Y:S03]  /*3d50*/  S2R R3, SR_LANEID ;  /* 0x0000000000037919 */ /* 0x000f260000000000 */
[----:B------:R-:W-:-:S04]  /*3d60*/  FADD R7, R7, R6 ;  /* 0x0000000607077221 */ /* 0x000fc80000000000 */
[----:B------:R-:W-:-:S04]  /*3d70*/  FADD R8, R8, R7 ;  /* 0x0000000708087221 */ /* 0x000fc80000000000 */
[----:B------:R-:W-:-:S04]  /*3d80*/  FADD R9, R9, R8 ;  /* 0x0000000809097221 */ /* 0x000fc80000000000 */
[----:B------:R-:W-:-:S04]  /*3d90*/  FADD R10, R10, R9 ;  /* 0x000000090a0a7221 */ /* 0x000fc80000000000 */
[----:B------:R-:W-:-:S04]  /*3da0*/  FADD R11, R11, R10 ;  /* 0x0000000a0b0b7221 */ /* 0x000fc80000000000 */
[----:B------:R-:W-:-:S04]  /*3db0*/  FADD R12, R12, R11 ;  /* 0x0000000b0c0c7221 */ /* 0x000fc80000000000 */
[----:B------:R-:W-:Y:S01]  /*3dc0*/  FADD R13, R13, R12 ;  /* 0x0000000c0d0d7221 */ /* 0x000fe20000000000 */
[----:B------:R-:W-:Y:S01]  /*3dd0*/  BAR.SYNC.DEFER_BLOCKING 0x0 ;  /* 0x0000000000007b1d */ /* 0x000fe20000010000 */
[----:B0-----:R-:W-:Y:S02]  /*3de0*/  ISETP.NE.AND P0, PT, R16, RZ, PT ;  /* 0x000000ff1000720c */ /* 0x001fe40003f05270 */
[----:B------:R-:W-:Y:S01]  /*3df0*/  FADD R14, R14, R13 ;  /* 0x0000000d0e0e7221 */ /* 0x000fe20000000000 */
[----:B----4-:R-:W-:-:S03]  /*3e00*/  IMAD R3, R3, 0x54, R38 ;  /* 0x0000005403037824 */ /* 0x010fc600078e0226 */
[----:B------:R-:W-:-:S04]  /*3e10*/  FADD R15, R15, R14 ;  /* 0x0000000e0f0f7221 */ /* 0x000fc80000000000 */
[----:B------:R-:W-:-:S04]  /*3e20*/  FADD R28, R28, R15 ;  /* 0x0000000f1c1c7221 */ /* 0x000fc80000000000 */
[----:B------:R-:W-:-:S04]  /*3e30*/  FADD R29, R29, R28 ;  /* 0x0000001c1d1d7221 */ /* 0x000fc80000000000 */
[----:B------:R-:W-:-:S04]  /*3e40*/  FADD R30, R30, R29 ;  /* 0x0000001d1e1e7221 */ /* 0x000fc80000000000 */
[----:B------:R-:W-:Y:S01]  /*3e50*/  FADD R31, R31, R30 ;  /* 0x0000001e1f1f7221 */ /* 0x000fe20000000000 */
[----:B------:R0:W-:Y:S03]  /*3e60*/  STS.64 [R3], R4 ;  /* 0x0000000403007388 */ /* 0x0001e60000000a00 */
[----:B------:R-:W-:Y:S01]  /*3e70*/  FADD R32, R32, R31 ;  /* 0x0000001f20207221 */ /* 0x000fe20000000000 */
[----:B------:R-:W-:Y:S03]  /*3e80*/  STS.64 [R3+0x8], R6 ;  /* 0x0000080603007388 */ /* 0x000fe60000000a00 */
[----:B------:R-:W-:Y:S01]  /*3e90*/  FADD R33, R33, R32 ;  /* 0x0000002021217221 */ /* 0x000fe20000000000 */
[----:B------:R-:W-:Y:S03]  /*3ea0*/  STS.64 [R3+0x10], R8 ;  /* 0x0000100803007388 */ /* 0x000fe60000000a00 */
[----:B------:R-:W-:Y:S01]  /*3eb0*/  FADD R34, R34, R33 ;  /* 0x0000002122227221 */ /* 0x000fe20000000000 */
[----:B------:R4:W-:Y:S01]  /*3ec0*/  STS.64 [R3+0x18], R10 ;  /* 0x0000180a03007388 */ /* 0x0009e20000000a00 */
[----:B0-----:R-:W2:Y:S02]  /*3ed0*/  LDC R4, c[0x0][0x398] ;  /* 0x0000e600ff047b82 */ /* 0x001ea40000000800 */
[----:B------:R-:W-:Y:S01]  /*3ee0*/  FADD R35, R35, R34 ;  /* 0x0000002223237221 */ /* 0x000fe20000000000 */
[----:B------:R0:W-:Y:S03]  /*3ef0*/  STS.64 [R3+0x20], R12 ;  /* 0x0000200c03007388 */ /* 0x0001e60000000a00 */
[----:B------:R-:W-:Y:S01]  /*3f00*/  FADD R16, R36, R35 ;  /* 0x0000002324107221 */ /* 0x000fe20000000000 */
[----:B------:R5:W-:Y:S03]  /*3f10*/  STS.64 [R3+0x28], R14 ;  /* 0x0000280e03007388 */ /* 0x000be60000000a00 */
[----:B------:R-:W-:Y:S01]  /*3f20*/  FADD R17, R37, R16 ;  /* 0x0000001025117221 */ /* 0x000fe20000000000 */
[----:B------:R-:W-:Y:S04]  /*3f30*/  STS.64 [R3+0x30], R28 ;  /* 0x0000301c03007388 */ /* 0x000fe80000000a00 */
[----:B------:R-:W-:Y:S04]  /*3f40*/  STS.64 [R3+0x38], R30 ;  /* 0x0000381e03007388 */ /* 0x000fe80000000a00 */
[----:B------:R-:W-:Y:S04]  /*3f50*/  STS.64 [R3+0x40], R32 ;  /* 0x0000402003007388 */ /* 0x000fe80000000a00 */
[----:B------:R-:W-:Y:S01]  /*3f60*/  STS.64 [R3+0x48], R34 ;  /* 0x0000482203007388 */ /* 0x000fe20000000a00 */
[----:B--2---:R-:W-:-:S03]  /*3f70*/  VIADD R4, R4, UR5 ;  /* 0x0000000504047c36 */ /* 0x004fc60008000000 */
[----:B------:R2:W-:Y:S01]  /*3f80*/  STS.64 [R3+0x50], R16 ;  /* 0x0000501003007388 */ /* 0x0005e20000000a00 */
[----:B------:R-:W-:-:S03]  /*3f90*/  NOP ;  /* 0x0000000000007918 */ /* 0x000fc60000000000 */
[----:B------:R-:W-:Y:S04]  /*3fa0*/  LDS R6, [R38] ;  /* 0x0000000026067984 */ /* 0x000fe80000000800 */
[----:B------:R-:W-:Y:S04]  /*3fb0*/  LDS R8, [R38+0x80] ;  /* 0x0000800026087984 */ /* 0x000fe80000000800 */
[----:B-1----:R-:W-:Y:S04]  /*3fc0*/  LDS R43, [R38+0x100] ;  /* 0x00010000262b7984 */ /* 0x002fe80000000800 */
[----:B------:R-:W-:Y:S04]  /*3fd0*/  LDS R47, [R38+0x180] ;  /* 0x00018000262f7984 */ /* 0x000fe80000000800 */
        /* <DEDUP_REMOVED lines=18> */
[----:B------:R1:W-:Y:S01]  /*4100*/  @!P0 STS [UR4+0x8400], R0 ;  /* 0x00840000ff008988 */ /* 0x0003e20008000804 */
[----:B------:R-:W-:Y:S06]  /*4110*/  BAR.SYNC.DEFER_BLOCKING 0x0 ;  /* 0x0000000000007b1d */ /* 0x000fec0000010000 */
[----:B------:R-:W0:Y:S01]  /*4120*/  S2R R5, SR_TID.X ;  /* 0x0000000000057919 */ /* 0x000e220000002100 */
[----:B----4-:R-:W4:Y:S01]  /*4130*/  S2R R10, SR_TID.X ;  /* 0x00000000000a7919 */ /* 0x010f220000002100 */
[----:B------:R-:W3:Y:S01]  /*4140*/  LDS R35, [UR4+0x8400] ;  /* 0x00840004ff237984 */ /* 0x000ee20008000800 */
[----:B0-----:R-:W-:-:S02]  /*4150*/  LOP3.LUT R12, R5, 0x1f, RZ, 0xc0, !PT ;  /* 0x0000001f050c7812 */ /* 0x001fc400078ec0ff */
[----:B------:R-:W-:-:S05]  /*4160*/  LOP3.LUT R5, R5, 0x3e0, RZ, 0xc0, !PT ;  /* 0x000003e005057812 */ /* 0x000fca00078ec0ff */
[----:B-----5:R-:W-:Y:S01]  /*4170*/  IMAD R14, R5, 0x16, R12 ;  /* 0x00000016050e7824 */ /* 0x020fe200078e020c */
[----:B----4-:R-:W-:Y:S01]  /*4180*/  LOP3.LUT R12, R10, 0x3e0, RZ, 0xc0, !PT ;  /* 0x000003e00a0c7812 */ /* 0x010fe200078ec0ff */
[----:B------:R-:W-:Y:S01]  /*4190*/  IMAD R5, R4, 0x2100, RZ ;  /* 0x0000210004057824 */ /* 0x000fe200078e02ff */
[----:B------:R-:W-:Y:S01]  /*41a0*/  LOP3.LUT R10, R10, 0x1f, RZ, 0xc0, !PT ;  /* 0x0000001f0a0a7812 */ /* 0x000fe200078ec0ff */
[----:B--2---:R-:W-:-:S03]  /*41b0*/  VIADD R16, R14, 0x20 ;  /* 0x000000200e107836 */ /* 0x004fc60000000000 */
[----:B------:R-:W-:Y:S01]  /*41c0*/  IADD3 R5, P0, PT, R5, R14, RZ ;  /* 0x0000000e05057210 */ /* 0x000fe20007f1e0ff */
[----:B------:R-:W-:-:S03]  /*41d0*/  IMAD R10, R12, 0x16, R10 ;  /* 0x000000160c0a7824 */ /* 0x000fc600078e020a */
[----:B-1----:R-:W-:Y:S02]  /*41e0*/  IADD3.X R0, PT, PT, RZ, RZ, RZ, P0, !PT ;  /* 0x000000ffff007210 */ /* 0x002fe400007fe4ff */
[C---:B---3--:R-:W-:Y:S02]  /*41f0*/  LEA R4, P0, R5.reuse, UR6, 0x2 ;  /* 0x0000000605047c11 */ /* 0x048fe4000f8010ff */
[----:B------:R-:W-:Y:S02]  /*4200*/  IADD3 R12, PT, PT, R10, 0xa0, RZ ;  /* 0x000000a00a0c7810 */ /* 0x000fe40007ffe0ff */
[-C--:B------:R-:W-:Y:S01]  /*4210*/  ISETP.GE.AND P6, PT, R14, R35.reuse, PT ;  /* 0x000000230e00720c */ /* 0x080fe20003fc6270 */
[C---:B------:R-:W-:Y:S01]  /*4220*/  VIADD R14, R10.reuse, 0xc0 ;  /* 0x000000c00a0e7836 */ /* 0x040fe20000000000 */
[----:B------:R-:W-:Y:S01]  /*4230*/  LEA.HI.X R5, R5, UR7, R0, 0x2, P0 ;  /* 0x0000000705057c11 */ /* 0x000fe200080f1400 */
[----:B------:R-:W-:Y:S01]  /*4240*/  VIADD R0, R10, 0x40 ;  /* 0x000000400a007836 */ /* 0x000fe20000000000 */
[----:B------:R-:W-:-:S02]  /*4250*/  ISETP.GE.AND P5, PT, R16, R35, PT ;  /* 0x000000231000720c */ /* 0x000fc40003fa6270 */
[-C--:B------:R-:W-:Y:S02]  /*4260*/  ISETP.GE.AND P4, PT, R51, R35.reuse, PT ;  /* 0x000000233300720c */ /* 0x080fe40003f86270 */
[-C--:B------:R-:W-:Y:S01]  /*4270*/  ISETP.GE.AND P3, PT, R0, R35.reuse, PT ;  /* 0x000000230000720c */ /* 0x080fe20003f66270 */
[----:B------:R-:W-:Y:S01]  /*4280*/  VIADD R0, R10, 0xe0 ;  /* 0x000000e00a007836 */ /* 0x000fe20000000000 */
[-C--:B------:R-:W-:Y:S02]  /*4290*/  ISETP.GE.AND P0, PT, R52, R35.reuse, PT ;  /* 0x000000233400720c */ /* 0x080fe40003f06270 */
[-C--:B------:R-:W-:Y:S01]  /*42a0*/  ISETP.GE.AND P2, PT, R12, R35.reuse, PT ;  /* 0x000000230c00720c */ /* 0x080fe20003f46270 */
[----:B------:R0:W-:Y:S01]  /*42b0*/  @!P6 STG.E desc[UR8][R4.64], R6 ;  /* 0x000000060400e986 */ /* 0x0001e2000c101908 */
[-C--:B------:R-:W-:Y:S02]  /*42c0*/  ISETP.GE.AND P1, PT, R14, R35.reuse, PT ;  /* 0x000000230e00720c */ /* 0x080fe40003f26270 */
[-C--:B------:R-:W-:Y:S01]  /*42d0*/  ISETP.GE.AND P6, PT, R0, R35.reuse, PT ;  /* 0x000000230000720c */ /* 0x080fe20003fc6270 */
[C---:B------:R-:W-:Y:S01]  /*42e0*/  VIADD R0, R10.reuse, 0x140 ;  /* 0x000001400a007836 */ /* 0x040fe20000000000 */
[----:B------:R-:W-:Y:S01]  /*42f0*/  IADD3 R12, PT, PT, R10, 0x100, RZ ;  /* 0x000001000a0c7810 */ /* 0x000fe20007ffe0ff */
[----:B------:R0:W-:Y:S03]  /*4300*/  @!P5 STG.E desc[UR8][R4.64+0x80], R8 ;  /* 0x000080080400d986 */ /* 0x0001e6000c101908 */
[-C--:B------:R-:W-:Y:S01]  /*4310*/  ISETP.GE.AND P5, PT, R12, R35.reuse, PT ;  /* 0x000000230c00720c */ /* 0x080fe20003fa6270 */
[----:B------:R0:W-:Y:S01]  /*4320*/  @!P4 STG.E desc[UR8][R4.64+0x200], R53 ;  /* 0x000200350400c986 */ /* 0x0001e2000c101908 */
[----:B------:R-:W-:Y:S01]  /*4330*/  ISETP.GE.AND P4, PT, R0, R35, PT ;  /* 0x000000230000720c */ /* 0x000fe20003f86270 */
[----:B------:R-:W-:-:S02]  /*4340*/  VIADD R0, R10, 0x1a0 ;  /* 0x000001a00a007836 */ /* 0x000fc40000000000 */
[----:B------:R0:W-:Y:S01]  /*4350*/  @!P0 STG.E desc[UR8][R4.64+0x180], R47 ;  /* 0x0001802f04008986 */ /* 0x0001e2000c101908 */
[----:B------:R-:W-:-:S03]  /*4360*/  ISETP.GE.AND P0, PT, R50, R35, PT ;  /* 0x000000233200720c */ /* 0x000fc60003f06270 */
[----:B------:R0:W-:Y:S01]  /*4370*/  @!P3 STG.E desc[UR8][R4.64+0x100], R43 ;  /* 0x0001002b0400b986 */ /* 0x0001e2000c101908 */
[----:B------:R-:W-:-:S03]  /*4380*/  ISETP.GE.AND P3, PT, R49, R35, PT ;  /* 0x000000233100720c */ /* 0x000fc60003f66270 */
[----:B------:R0:W-:Y:S01]  /*4390*/  @!P2 STG.E desc[UR8][R4.64+0x280], R37 ;  /* 0x000280250400a986 */ /* 0x0001e2000c101908 */
[----:B------:R-:W-:-:S03]  /*43a0*/  ISETP.GE.AND P2, PT, R48, R35, PT ;  /* 0x000000233000720c */ /* 0x000fc60003f46270 */
[----:B------:R0:W-:Y:S01]  /*43b0*/  @!P1 STG.E desc[UR8][R4.64+0x300], R39 ;  /* 0x0003002704009986 */ /* 0x0001e2000c101908 */
[-C--:B------:R-:W-:Y:S02]  /*43c0*/  ISETP.GE.AND P1, PT, R0, R35.reuse, PT ;  /* 0x000000230000720c */ /* 0x080fe40003f26270 */
[----:B------:R-:W-:Y:S01]  /*43d0*/  IADD3 R0, PT, PT, R10, 0x1e0, RZ ;  /* 0x000001e00a007810 */ /* 0x000fe20007ffe0ff */
[----:B------:R0:W-:Y:S01]  /*43e0*/  @!P6 STG.E desc[UR8][R4.64+0x380], R29 ;  /* 0x0003801d0400e986 */ /* 0x0001e2000c101908 */
[----:B------:R-:W-:-:S03]  /*43f0*/  ISETP.GE.AND P6, PT, R46, R35, PT ;  /* 0x000000232e00720c */ /* 0x000fc60003fc6270 */
[----:B------:R0:W-:Y:S01]  /*4400*/  @!P5 STG.E desc[UR8][R4.64+0x400], R31 ;  /* 0x0004001f0400d986 */ /* 0x0001e2000c101908 */
[-C--:B------:R-:W-:Y:S01]  /*4410*/  ISETP.GE.AND P5, PT, R0, R35.reuse, PT ;  /* 0x000000230000720c */ /* 0x080fe20003fa6270 */
[C---:B------:R-:W-:Y:S02]  /*4420*/  VIADD R0, R10.reuse, 0x240 ;  /* 0x000002400a007836 */ /* 0x040fe40000000000 */
[----:B------:R-:W-:Y:S01]  /*4430*/  VIADD R10, R10, 0x2a0 ;  /* 0x000002a00a0a7836 */ /* 0x000fe20000000000 */
[----:B------:R0:W-:Y:S01]  /*4440*/  @!P0 STG.E desc[UR8][R4.64+0x480], R33 ;  /* 0x0004802104008986 */ /* 0x0001e2000c101908 */
[----:B------:R-:W-:-:S03]  /*4450*/  ISETP.GE.AND P0, PT, R45, R35, PT ;  /* 0x000000232d00720c */ /* 0x000fc60003f06270 */
        /* <DEDUP_REMOVED lines=10> */
[----:B------:R0:W-:Y:S04]  /*4500*/  @!P5 STG.E desc[UR8][R4.64+0x780], R15 ;  /* 0x0007800f0400d986 */ /* 0x0001e8000c101908 */
[----:B------:R0:W-:Y:S04]  /*4510*/  @!P0 STG.E desc[UR8][R4.64+0x800], R13 ;  /* 0x0008000d04008986 */ /* 0x0001e8000c101908 */
[----:B------:R0:W-:Y:S04]  /*4520*/  @!P4 STG.E desc[UR8][R4.64+0x880], R11 ;  /* 0x0008800b0400c986 */ /* 0x0001e8000c101908 */
[----:B------:R0:W-:Y:S04]  /*4530*/  @!P3 STG.E desc[UR8][R4.64+0x900], R9 ;  /* 0x000900090400b986 */ /* 0x0001e8000c101908 */
[----:B------:R0:W-:Y:S04]  /*4540*/  @!P2 STG.E desc[UR8][R4.64+0x980], R7 ;  /* 0x000980070400a986 */ /* 0x0001e8000c101908 */
[----:B------:R0:W-:Y:S01]  /*4550*/  @!P1 STG.E desc[UR8][R4.64+0xa00], R3 ;  /* 0x000a000304009986 */ /* 0x0001e2000c101908 */
[----:B------:R-:W-:Y:S05]  /*4560*/  @P6 EXIT ;  /* 0x000000000000694d */ /* 0x000fea0003800000 */
[----:B------:R-:W-:Y:S01]  /*4570*/  STG.E desc[UR8][R4.64+0xa80], R27 ;  /* 0x000a801b04007986 */ /* 0x000fe2000c101908 */
[----:B------:R-:W-:Y:S05]  /*4580*/  EXIT ;  /* 0x000000000000794d */ /* 0x000fea0003800000 */
.L_x_5:
[----:B------:R-:W-:Y:S01]  /*4590*/  BSSY B1, `(.L_x_32) ;  /* 0x0000006000017945 */ /* 0x000fe20003800000 */
[----:B------:R-:W-:Y:S02]  /*45a0*/  PLOP3.LUT P0, PT, P0, PT, PT, 0x8, 0x80 ;  /* 0x000000000080781c */ /* 0x000fe4000070e170 */
[----:B------:R-:W-:-:S11]  /*45b0*/  MOV R21, 0xffffffff ;  /* 0xffffffff00157802 */ /* 0x000fd60000000f00 */
[----:B------:R-:W-:Y:S05]  /*45c0*/  WARPSYNC.COLLECTIVE R21, `(.L_x_33) ;  /* 0x0000000015087348 */ /* 0x000fea0003c00000 */
[----:B------:R-:W-:Y:S01]  /*45d0*/  VOTE.ANY P0, P0 ;  /* 0x0000000000ff7806 */ /* 0x000fe20000000100 */
[----:B------:R-:W-:-:S12]  /*45e0*/  ENDCOLLECTIVE ;  /* 0x000000000000791b */ /* 0x000fd80003800000 */
.L_x_33:
[----:B------:R-:W-:Y:S05]  /*45f0*/  BSYNC B1 ;  /* 0x0000000000017941 */ /* 0x000fea0003800000 */
.L_x_32:
[----:B------:R-:W-:Y:S05]  /*4600*/  BRA `(.L_x_34) ;  /* 0xffffffc800947947 */ /* 0x000fea000383ffff */
.L_x_7:
[----:B------:R-:W-:Y:S01]  /*4610*/  BSSY B1, `(.L_x_35) ;  /* 0x0000006000017945 */ /* 0x000fe20003800000 */
[----:B------:R-:W-:Y:S01]  /*4620*/  PLOP3.LUT P0, PT, P0, PT, PT, 0x8, 0x80 ;  /* 0x000000000080781c */ /* 0x000fe2000070e170 */
[----:B------:R-:W-:-:S12]  /*4630*/  IMAD.MOV.U32 R21, RZ, RZ, -0x1 ;  /* 0xffffffffff157424 */ /* 0x000fd800078e00ff */
[----:B------:R-:W-:Y:S05]  /*4640*/  WARPSYNC.COLLECTIVE R21, `(.L_x_36) ;  /* 0x0000000015087348 */ /* 0x000fea0003c00000 */
[----:B------:R-:W-:Y:S01]  /*4650*/  VOTE.ANY P0, P0 ;  /* 0x0000000000ff7806 */ /* 0x000fe20000000100 */
[----:B------:R-:W-:-:S12]  /*4660*/  ENDCOLLECTIVE ;  /* 0x000000000000791b */ /* 0x000fd80003800000 */
.L_x_36:
[----:B------:R-:W-:Y:S05]  /*4670*/  BSYNC B1 ;  /* 0x0000000000017941 */ /* 0x000fea0003800000 */
.L_x_35:
[----:B------:R-:W-:Y:S05]  /*4680*/  BRA `(.L_x_37) ;  /* 0xffffffc800e87947 */ /* 0x000fea000383ffff */
.L_x_9:
[----:B------:R-:W0:Y:S01]  /*4690*/  S2R R49, SR_GEMASK ;  /* 0x0000000000317919 */ /* 0x000e220000003c00 */
[----:B------:R-:W-:Y:S01]  /*46a0*/  BSSY B1, `(.L_x_38) ;  /* 0x0000006000017945 */ /* 0x000fe20003800000 */
[----:B------:R-:W-:Y:S01]  /*46b0*/  PLOP3.LUT P0, PT, P0, PT, PT, 0x8, 0x80 ;  /* 0x000000000080781c */ /* 0x000fe2000070e170 */
[----:B------:R-:W-:-:S12]  /*46c0*/  IMAD.MOV.U32 R21, RZ, RZ, -0x1 ;  /* 0xffffffffff157424 */ /* 0x000fd800078e00ff */
[----:B0-----:R-:W-:Y:S05]  /*46d0*/  WARPSYNC.COLLECTIVE R21, `(.L_x_39) ;  /* 0x0000000015087348 */ /* 0x001fea0003c00000 */
[----:B------:R-:W-:Y:S01]  /*46e0*/  VOTE.ANY R21, PT, P0 ;  /* 0x0000000000157806 */ /* 0x000fe200000e0100 */
[----:B0-----:R-:W-:Y:S06]  /*46f0*/  ENDCOLLECTIVE ;  /* 0x000000000000791b */ /* 0x001fec0003800000 */
.L_x_39:
[----:B------:R-:W-:Y:S05]  /*4700*/  BSYNC B1 ;  /* 0x0000000000017941 */ /* 0x000fea0003800000 */
.L_x_38:
[----:B------:R-:W-:Y:S01]  /*4710*/  LOP3.LUT R21, R21, 0x80000000, R49, 0xec, !PT ;  /* 0x8000000015157812 */ /* 0x000fe200078eec31 */
[----:B------:R-:W-:Y:S01]  /*4720*/  IMAD.MOV.U32 R20, RZ, RZ, R29 ;  /* 0x000000ffff147224 */ /* 0x000fe200078e001d */
[C---:B------:R-:W-:Y:S01]  /*4730*/  IADD3 R42, PT, PT, R48.reuse, 0x2, RZ ;  /* 0x00000002302a7810 */ /* 0x040fe20007ffe0ff */
[----:B------:R-:W-:Y:S01]  /*4740*/  IMAD.MOV.U32 R17, RZ, RZ, 0x1 ;  /* 0x00000001ff117424 */ /* 0x000fe200078e00ff */
[C---:B------:R-:W-:Y:S01]  /*4750*/  IADD3 R16, PT, PT, R21.reuse, -0x1, RZ ;  /* 0xffffffff15107810 */ /* 0x040fe20007ffe0ff */
[----:B------:R-:W0:Y:S01]  /*4760*/  LDC.64 R40, c[0x0][0x390] ;  /* 0x0000e400ff287b82 */ /* 0x000e220000000a00 */
[----:B------:R-:W-:Y:S02]  /*4770*/  IADD3 R30, PT, PT, R48, 0x4, RZ ;  /* 0x00000004301e7810 */ /* 0x000fe40007ffe0ff */
[----:B------:R-:W-:Y:S02]  /*4780*/  LOP3.LUT R24, R21, R16, RZ, 0xc, !PT ;  /* 0x0000001015187212 */ /* 0x000fe400078e0cff */
[----:B------:R-:W-:-:S02]  /*4790*/  MOV R21, 0xffffffff ;  /* 0xffffffff00157802 */ /* 0x000fc40000000f00 */
[----:B------:R1:W2:Y:S01]  /*47a0*/  POPC R16, R24 ;  /* 0x0000001800107309 */ /* 0x0002a20000000000 */
[C---:B------:R-:W-:Y:S02]  /*47b0*/  IADD3 R25, PT, PT, R48.reuse, 0x8, RZ ;  /* 0x0000000830197810 */ /* 0x040fe40007ffe0ff */
[----:B-1----:R-:W-:-:S07]  /*47c0*/  IADD3 R24, PT, PT, R48, 0x10, RZ ;  /* 0x0000001030187810 */ /* 0x002fce0007ffe0ff */
[----:B0-2---:R-:W-:Y:S05]  /*47d0*/  WARPSYNC.COLLECTIVE R21, `(.L_x_40) ;  /* 0x0000000015087348 */ /* 0x005fea0003c00000 */
[----:B--2---:R1:W2:Y:S02]  /*47e0*/  SHFL.DOWN P2, R22, R20, R17, R16 ;  /* 0x0800001114167389 */ /* 0x0042a40000040010 */
[----:B012---:R-:W-:Y:S05]  /*47f0*/  ENDCOLLECTIVE ;  /* 0x000000000000791b */ /* 0x007fea0003800000 */
.L_x_40:
[----:B------:R-:W-:Y:S02]  /*4800*/  ISETP.GE.AND P0, PT, R48, R16, PT ;  /* 0x000000103000720c */ /* 0x000fe40003f06270 */
[----:B------:R-:W-:-:S05]  /*4810*/  IADD3 R40, P3, PT, R40, 0x100, RZ ;  /* 0x0000010028287810 */ /* 0x000fca0007f7e0ff */
[----:B------:R-:W-:Y:S02]  /*4820*/  IMAD.X R41, RZ, RZ, R41, P3 ;  /* 0x000000ffff297224 */ /* 0x000fe400018e0629 */
[----:B------:R-:W-:-:S04]  /*4830*/  IMAD.MOV.U32 R17, RZ, RZ, 0x2 ;  /* 0x00000002ff117424 */ /* 0x000fc800078e00ff */
[----:B------:R-:W-:Y:S01]  /*4840*/  @!P0 FADD R29, R22, R29 ;  /* 0x0000001d161d8221 */ /* 0x000fe20000000000 */
[----:B------:R-:W-:-:S03]  /*4850*/  ISETP.GT.AND P0, PT, R42, R16, PT ;  /* 0x000000102a00720c */ /* 0x000fc60003f04270 */
[----:B------:R-:W-:-:S10]  /*4860*/  IMAD.MOV.U32 R20, RZ, RZ, R29 ;  /* 0x000000ffff147224 */ /* 0x000fd400078e001d */
[----:B------:R-:W-:Y:S05]  /*4870*/  WARPSYNC.COLLECTIVE R21, `(.L_x_41) ;  /* 0x0000000015087348 */ /* 0x000fea0003c00000 */
[----:B------:R0:W1:Y:S02]  /*4880*/  SHFL.DOWN P2, R22, R20, R17, R16 ;  /* 0x0800001114167389 */ /* 0x0000640000040010 */
[----:B01----:R-:W-:Y:S05]  /*4890*/  ENDCOLLECTIVE ;  /* 0x000000000000791b */ /* 0x003fea0003800000 */
.L_x_41:
[----:B------:R-:W-:Y:S02]  /*48a0*/  IMAD.MOV.U32 R17, RZ, RZ, 0x4 ;  /* 0x00000004ff117424 */ /* 0x000fe400078e00ff */
[----:B------:R-:W-:Y:S01]  /*48b0*/  @!P0 FADD R29, R29, R22 ;  /* 0x000000161d1d8221 */ /* 0x000fe20000000000 */
[----:B------:R-:W-:-:S03]  /*48c0*/  ISETP.GT.AND P0, PT, R30, R16, PT ;  /* 0x000000101e00720c */ /* 0x000fc60003f04270 */
[----:B------:R-:W-:-:S10]  /*48d0*/  IMAD.MOV.U32 R20, RZ, RZ, R29 ;  /* 0x000000ffff147224 */ /* 0x000fd400078e001d */
[----:B------:R-:W-:Y:S05]  /*48e0*/  WARPSYNC.COLLECTIVE R21, `(.L_x_42) ;  /* 0x0000000015087348 */ /* 0x000fea0003c00000 */
[----:B------:R0:W1:Y:S02]  /*48f0*/  SHFL.DOWN P2, R22, R20, R17, R16 ;  /* 0x0800001114167389 */ /* 0x0000640000040010 */
[----:B01----:R-:W-:Y:S05]  /*4900*/  ENDCOLLECTIVE ;  /* 0x000000000000791b */ /* 0x003fea0003800000 */
.L_x_42:
[----:B------:R-:W-:Y:S02]  /*4910*/  IMAD.MOV.U32 R17, RZ, RZ, 0x8 ;  /* 0x00000008ff117424 */ /* 0x000fe400078e00ff */
[----:B------:R-:W-:Y:S01]  /*4920*/  @!P0 FADD R29, R29, R22 ;  /* 0x000000161d1d8221 */ /* 0x000fe20000000000 */
[----:B------:R-:W-:-:S03]  /*4930*/  ISETP.GT.AND P0, PT, R25, R16, PT ;  /* 0x000000101900720c */ /* 0x000fc60003f04270 */
[----:B------:R-:W-:-:S10]  /*4940*/  IMAD.MOV.U32 R20, RZ, RZ, R29 ;  /* 0x000000ffff147224 */ /* 0x000fd400078e001d */
[----:B------:R-:W-:Y:S05]  /*4950*/  WARPSYNC.COLLECTIVE R21, `(.L_x_43) ;  /* 0x0000000015087348 */ /* 0x000fea0003c00000 */
[----:B------:R0:W1:Y:S02]  /*4960*/  SHFL.DOWN P2, R22, R20, R17, R16 ;  /* 0x0800001114167389 */ /* 0x0000640000040010 */
[----:B01----:R-:W-:Y:S05]  /*4970*/  ENDCOLLECTIVE ;  /* 0x000000000000791b */ /* 0x003fea0003800000 */
.L_x_43:
[----:B------:R-:W-:Y:S02]  /*4980*/  IMAD.MOV.U32 R17, RZ, RZ, 0x10 ;  /* 0x00000010ff117424 */ /* 0x000fe400078e00ff */
[----:B------:R-:W-:Y:S01]  /*4990*/  @!P0 FADD R29, R29, R22 ;  /* 0x000000161d1d8221 */ /* 0x000fe20000000000 */
[----:B------:R-:W-:-:S03]  /*49a0*/  ISETP.NE.AND P0, PT, R28, 0x65, PT ;  /* 0x000000651c00780c */ /* 0x000fc60003f05270 */
[----:B------:R-:W-:-:S10]  /*49b0*/  IMAD.MOV.U32 R20, RZ, RZ, R29 ;  /* 0x000000ffff147224 */ /* 0x000fd400078e001d */
[----:B------:R-:W-:Y:S05]  /*49c0*/  WARPSYNC.COLLECTIVE R21, `(.L_x_44) ;  /* 0x0000000015087348 */ /* 0x000fea0003c00000 */
[----:B------:R0:W1:Y:S02]  /*49d0*/  SHFL.DOWN P2, R22, R20, R17, R16 ;  /* 0x0800001114167389 */ /* 0x0000640000040010 */
[----:B01----:R-:W-:Y:S05]  /*49e0*/  ENDCOLLECTIVE ;  /* 0x000000000000791b */ /* 0x003fea0003800000 */
.L_x_44:
[----:B------:R-:W-:Y:S05]  /*49f0*/  WARPSYNC.COLLECTIVE R21, `(.L_x_45) ;  /* 0x0000000015087348 */ /* 0x000fea0003c00000 */
[----:B------:R-:W-:Y:S01]  /*4a00*/  VOTE.ALL P0, P0 ;  /* 0x0000000000ff7806 */ /* 0x000fe20000000000 */
[----:B------:R-:W-:-:S12]  /*4a10*/  ENDCOLLECTIVE ;  /* 0x000000000000791b */ /* 0x000fd80003800000 */
.L_x_45:
[----:B------:R-:W-:-:S13]  /*4a20*/  ISETP.GT.AND P2, PT, R24, R16, PT ;  /* 0x000000101800720c */ /* 0x000fda0003f44270 */
[----:B------:R-:W-:-:S04]  /*4a30*/  @!P2 FADD R29, R29, R22 ;  /* 0x000000161d1da221 */ /* 0x000fc80000000000 */
[----:B------:R-:W-:Y:S01]  /*4a40*/  IMAD.MOV.U32 R43, RZ, RZ, R29 ;  /* 0x000000ffff2b7224 */ /* 0x000fe200078e001d */
[----:B------:R-:W-:Y:S06]  /*4a50*/  BRA `(.L_x_46) ;  /* 0xffffffc800807947 */ /* 0x000fec000383ffff */
.L_x_11:
[----:B------:R-:W-:Y:S01]  /*4a60*/  BSSY B1, `(.L_x_47) ;  /* 0x0000006000017945 */ /* 0x000fe20003800000 */
[----:B------:R-:W-:Y:S02]  /*4a70*/  PLOP3.LUT P0, PT, P0, PT, PT, 0x8, 0x80 ;  /* 0x000000000080781c */ /* 0x000fe4000070e170 */
[----:B------:R-:W-:-:S11]  /*4a80*/  MOV R21, 0xffffffff ;  /* 0xffffffff00157802 */ /* 0x000fd60000000f00 */
[----:B------:R-:W-:Y:S05]  /*4a90*/  WARPSYNC.COLLECTIVE R21, `(.L_x_48) ;  /* 0x0000000015087348 */ /* 0x000fea0003c00000 */
[----:B------:R-:W-:Y:S01]  /*4aa0*/  VOTE.ANY P0, P0 ;  /* 0x0000000000ff7806 */ /* 0x000fe20000000100 */
[----:B------:R-:W-:-:S12]  /*4ab0*/  ENDCOLLECTIVE ;  /* 0x000000000000791b */ /* 0x000fd80003800000 */
.L_x_48:
[----:B------:R-:W-:Y:S05]  /*4ac0*/  BSYNC B1 ;  /* 0x0000000000017941 */ /* 0x000fea0003800000 */
.L_x_47:
[----:B------:R-:W-:Y:S05]  /*4ad0*/  BRA `(.L_x_49) ;  /* 0xffffffc800907947 */ /* 0x000fea000383ffff */
.L_x_13:
[----:B------:R-:W-:Y:S01]  /*4ae0*/  BSSY B1, `(.L_x_50) ;  /* 0x0000006000017945 */ /* 0x000fe20003800000 */
[----:B------:R-:W-:Y:S01]  /*4af0*/  PLOP3.LUT P0, PT, P0, PT, PT, 0x8, 0x80 ;  /* 0x000000000080781c */ /* 0x000fe2000070e170 */
[----:B------:R-:W-:-:S12]  /*4b00*/  IMAD.MOV.U32 R21, RZ, RZ, -0x1 ;  /* 0xffffffffff157424 */ /* 0x000fd800078e00ff */
[----:B------:R-:W-:Y:S05]  /*4b10*/  WARPSYNC.COLLECTIVE R21, `(.L_x_51) ;  /* 0x0000000015087348 */ /* 0x000fea0003c00000 */
[----:B------:R-:W-:Y:S01]  /*4b20*/  VOTE.ANY P0, P0 ;  /* 0x0000000000ff7806 */ /* 0x000fe20000000100 */
[----:B------:R-:W-:-:S12]  /*4b30*/  ENDCOLLECTIVE ;  /* 0x000000000000791b */ /* 0x000fd80003800000 */
.L_x_51:
[----:B------:R-:W-:Y:S05]  /*4b40*/  BSYNC B1 ;  /* 0x0000000000017941 */ /* 0x000fea0003800000 */
.L_x_50:
[----:B------:R-:W-:Y:S05]  /*4b50*/  BRA `(.L_x_52) ;  /* 0xffffffc800e47947 */ /* 0x000fea000383ffff */
.L_x_15:
[----:B------:R-:W-:Y:S01]  /*4b60*/  BSSY B1, `(.L_x_53) ;  /* 0x0000006000017945 */ /* 0x000fe20003800000 */
[----:B------:R-:W-:Y:S01]  /*4b70*/  PLOP3.LUT P0, PT, P0, PT, PT, 0x8, 0x80 ;  /* 0x000000000080781c */ /* 0x000fe2000070e170 */
[----:B------:R-:W-:-:S12]  /*4b80*/  IMAD.MOV.U32 R21, RZ, RZ, -0x1 ;  /* 0xffffffffff157424 */ /* 0x000fd800078e00ff */
[----:B------:R-:W-:Y:S05]  /*4b90*/  WARPSYNC.COLLECTIVE R21, `(.L_x_54) ;  /* 0x0000000015087348 */ /* 0x000fea0003c00000 */
[----:B------:R-:W-:Y:S01]  /*4ba0*/  VOTE.ANY R21, PT, P0 ;  /* 0x0000000000157806 */ /* 0x000fe200000e0100 */
[----:B------:R-:W-:Y:S06]  /*4bb0*/  ENDCOLLECTIVE ;  /* 0x000000000000791b */ /* 0x000fec0003800000 */
.L_x_54:
[----:B------:R-:W-:Y:S05]  /*4bc0*/  BSYNC B1 ;  /* 0x0000000000017941 */ /* 0x000fea0003800000 */
.L_x_53:
[----:B------:R-:W-:Y:S01]  /*4bd0*/  LOP3.LUT R21, R21, 0x80000000, R49, 0xec, !PT ;  /* 0x8000000015157812 */ /* 0x000fe200078eec31 */
[----:B------:R-:W-:Y:S01]  /*4be0*/  IMAD.MOV.U32 R20, RZ, RZ, R29 ;  /* 0x000000ffff147224 */ /* 0x000fe200078e001d */
[----:B------:R-:W-:Y:S01]  /*4bf0*/  IADD3 R23, PT, PT, R23, -0x20, RZ ;  /* 0xffffffe017177810 */ /* 0x000fe20007ffe0ff */
[----:B------:R-:W-:Y:S01]  /*4c00*/  IMAD.MOV.U32 R17, RZ, RZ, 0x1 ;  /* 0x00000001ff117424 */ /* 0x000fe200078e00ff */
[----:B------:R-:W-:-:S04]  /*4c10*/  IADD3 R16, PT, PT, R21, -0x1, RZ ;  /* 0xffffffff15107810 */ /* 0x000fc80007ffe0ff */
[----:B------:R-:W-:Y:S02]  /*4c20*/  LOP3.LUT R51, R21, R16, RZ, 0xc, !PT ;  /* 0x0000001015337212 */ /* 0x000fe400078e0cff */
[----:B------:R-:W-:Y:S02]  /*4c30*/  MOV R21, 0xffffffff ;  /* 0xffffffff00157802 */ /* 0x000fe40000000f00 */
[----:B------:R0:W1:Y:S05]  /*4c40*/  POPC R16, R51 ;  /* 0x0000003300107309 */ /* 0x00006a0000000000 */
[----:B01----:R-:W-:Y:S05]  /*4c50*/  WARPSYNC.COLLECTIVE R21, `(.L_x_55) ;  /* 0x0000000015087348 */ /* 0x003fea0003c00000 */
[----:B-1----:R1:W2:Y:S02]  /*4c60*/  SHFL.DOWN P2, R22, R20, R17, R16 ;  /* 0x0800001114167389 */ /* 0x0022a40000040010 */
[----:B012---:R-:W-:Y:S05]  /*4c70*/  ENDCOLLECTIVE ;  /* 0x000000000000791b */ /* 0x007fea0003800000 */
.L_x_55:
[----:B------:R-:W-:Y:S01]  /*4c80*/  ISETP.GE.AND P0, PT, R48, R16, PT ;  /* 0x000000103000720c */ /* 0x000fe20003f06270 */
[----:B------:R-:W-:-:S12]  /*4c90*/  IMAD.MOV.U32 R17, RZ, RZ, 0x2 ;  /* 0x00000002ff117424 */ /* 0x000fd800078e00ff */
[----:B------:R-:W-:Y:S01]  /*4ca0*/  @!P0 FADD R29, R22, R29 ;  /* 0x0000001d161d8221 */ /* 0x000fe20000000000 */
[----:B------:R-:W-:-:S03]  /*4cb0*/  ISETP.GT.AND P0, PT, R42, R16, PT ;  /* 0x000000102a00720c */ /* 0x000fc60003f04270 */
[----:B------:R-:W-:-:S10]  /*4cc0*/  IMAD.MOV.U32 R20, RZ, RZ, R29 ;  /* 0x000000ffff147224 */ /* 0x000fd400078e001d */
[----:B------:R-:W-:Y:S05]  /*4cd0*/  WARPSYNC.COLLECTIVE R21, `(.L_x_56) ;  /* 0x0000000015087348 */ /* 0x000fea0003c00000 */
[----:B------:R0:W1:Y:S02]  /*4ce0*/  SHFL.DOWN P2, R22, R20, R17, R16 ;  /* 0x0800001114167389 */ /* 0x0000640000040010 */
[----:B01----:R-:W-:Y:S05]  /*4cf0*/  ENDCOLLECTIVE ;  /* 0x000000000000791b */ /* 0x003fea0003800000 */
.L_x_56:
[----:B------:R-:W-:Y:S02]  /*4d00*/  IMAD.MOV.U32 R17, RZ, RZ, 0x4 ;  /* 0x00000004ff117424 */ /* 0x000fe400078e00ff */
[----:B------:R-:W-:Y:S01]  /*4d10*/  @!P0 FADD R29, R29, R22 ;  /* 0x000000161d1d8221 */ /* 0x000fe20000000000 */
[----:B------:R-:W-:-:S04]  /*4d20*/  ISETP.GT.AND P0, PT, R30, R16, PT ;  /* 0x000000101e00720c */ /* 0x000fc80003f04270 */
[----:B------:R-:W-:-:S09]  /*4d30*/  MOV R20, R29 ;  /* 0x0000001d00147202 */ /* 0x000fd20000000f00 */
[----:B------:R-:W-:Y:S05]  /*4d40*/  WARPSYNC.COLLECTIVE R21, `(.L_x_57) ;  /* 0x0000000015087348 */ /* 0x000fea0003c00000 */
[----:B------:R0:W1:Y:S02]  /*4d50*/  SHFL.DOWN P2, R22, R20, R17, R16 ;  /* 0x0800001114167389 */ /* 0x0000640000040010 */
[----:B01----:R-:W-:Y:S05]  /*4d60*/  ENDCOLLECTIVE ;  /* 0x000000000000791b */ /* 0x003fea0003800000 */
.L_x_57:
[----:B------:R-:W-:Y:S02]  /*4d70*/  HFMA2 R17, -RZ, RZ, 0, 4.76837158203125e-07 ;  /* 0x00000008ff117431 */ /* 0x000fe400000001ff */
[----:B------:R-:W-:Y:S01]  /*4d80*/  @!P0 FADD R29, R29, R22 ;  /* 0x000000161d1d8221 */ /* 0x000fe20000000000 */
[----:B------:R-:W-:-:S03]  /*4d90*/  ISETP.GT.AND P0, PT, R25, R16, PT ;  /* 0x000000101900720c */ /* 0x000fc60003f04270 */
[----:B------:R-:W-:-:S10]  /*4da0*/  IMAD.MOV.U32 R20, RZ, RZ, R29 ;  /* 0x000000ffff147224 */ /* 0x000fd400078e001d */
[----:B------:R-:W-:Y:S05]  /*4db0*/  WARPSYNC.COLLECTIVE R21, `(.L_x_58) ;  /* 0x0000000015087348 */ /* 0x000fea0003c00000 */
[----:B------:R0:W1:Y:S02]  /*4dc0*/  SHFL.DOWN P2, R22, R20, R17, R16 ;  /* 0x0800001114167389 */ /* 0x0000640000040010 */
[----:B01----:R-:W-:Y:S05]  /*4dd0*/  ENDCOLLECTIVE ;  /* 0x000000000000791b */ /* 0x003fea0003800000 */
.L_x_58:
[----:B------:R-:W-:Y:S02]  /*4de0*/  IMAD.MOV.U32 R17, RZ, RZ, 0x10 ;  /* 0x00000010ff117424 */ /* 0x000fe400078e00ff */
[----:B------:R-:W-:Y:S01]  /*4df0*/  @!P0 FADD R29, R29, R22 ;  /* 0x000000161d1d8221 */ /* 0x000fe20000000000 */
[----:B------:R-:W-:-:S03]  /*4e00*/  ISETP.NE.AND P0, PT, R28, 0x65, PT ;  /* 0x000000651c00780c */ /* 0x000fc60003f05270 */
[----:B------:R-:W-:-:S10]  /*4e10*/  IMAD.MOV.U32 R20, RZ, RZ, R29 ;  /* 0x000000ffff147224 */ /* 0x000fd400078e001d */
[----:B------:R-:W-:Y:S05]  /*4e20*/  WARPSYNC.COLLECTIVE R21, `(.L_x_59) ;  /* 0x0000000015087348 */ /* 0x000fea0003c00000 */
[----:B------:R0:W1:Y:S02]  /*4e30*/  SHFL.DOWN P2, R22, R20, R17, R16 ;  /* 0x0800001114167389 */ /* 0x0000640000040010 */
[----:B01----:R-:W-:Y:S05]  /*4e40*/  ENDCOLLECTIVE ;  /* 0x000000000000791b */ /* 0x003fea0003800000 */
.L_x_59:
[----:B------:R-:W-:Y:S05]  /*4e50*/  WARPSYNC.COLLECTIVE R21, `(.L_x_60) ;  /* 0x0000000015087348 */ /* 0x000fea0003c00000 */
[----:B------:R-:W-:Y:S01]  /*4e60*/  VOTE.ALL P0, P0 ;  /* 0x0000000000ff7806 */ /* 0x000fe20000000000 */
[----:B------:R-:W-:-:S12]  /*4e70*/  ENDCOLLECTIVE ;  /* 0x000000000000791b */ /* 0x000fd80003800000 */
.L_x_60:
[----:B------:R-:W-:-:S13]  /*4e80*/  ISETP.GT.AND P2, PT, R24, R16, PT ;  /* 0x000000101800720c */ /* 0x000fda0003f44270 */
[----:B------:R-:W-:-:S04]  /*4e90*/  @!P2 FADD R29, R29, R22 ;  /* 0x000000161d1da221 */ /* 0x000fc80000000000 */
[----:B------:R-:W-:Y:S01]  /*4ea0*/  FADD R43, R29, R43 ;  /* 0x0000002b1d2b7221 */ /* 0x000fe20000000000 */
[----:B------:R-:W-:Y:S06]  /*4eb0*/  BRA `(.L_x_61) ;  /* 0xffffffc8007c7947 */ /* 0x000fec000383ffff */
.L_x_20:
[----:B------:R-:W-:Y:S01]  /*4ec0*/  BSSY B0, `(.L_x_62) ;  /* 0x0000006000007945 */ /* 0x000fe20003800000 */
[----:B------:R-:W-:Y:S01]  /*4ed0*/  PLOP3.LUT P0, PT, P0, PT, PT, 0x8, 0x80 ;  /* 0x000000000080781c */ /* 0x000fe2000070e170 */
[----:B------:R-:W-:-:S12]  /*4ee0*/  IMAD.MOV.U32 R21, RZ, RZ, -0x1 ;  /* 0xffffffffff157424 */ /* 0x000fd800078e00ff */
[----:B------:R-:W-:Y:S05]  /*4ef0*/  WARPSYNC.COLLECTIVE R21, `(.L_x_63) ;  /* 0x0000000015087348 */ /* 0x000fea0003c00000 */
[----:B------:R-:W-:Y:S01]  /*4f00*/  VOTE.ANY P0, P0 ;  /* 0x0000000000ff7806 */ /* 0x000fe20000000100 */
[----:B------:R-:W-:-:S12]  /*4f10*/  ENDCOLLECTIVE ;  /* 0x000000000000791b */ /* 0x000fd80003800000 */
.L_x_63:
[----:B------:R-:W-:Y:S05]  /*4f20*/  BSYNC B0 ;  /* 0x0000000000007941 */ /* 0x000fea0003800000 */
.L_x_62:
[----:B------:R-:W-:Y:S05]  /*4f30*/  BRA `(.L_x_64) ;  /* 0xffffffe000e47947 */ /* 0x000fea000383ffff */
.L_x_22:
[----:B------:R-:W-:Y:S01]  /*4f40*/  BSSY B0, `(.L_x_65) ;  /* 0x0000006000007945 */ /* 0x000fe20003800000 */
[----:B------:R-:W-:Y:S02]  /*4f50*/  PLOP3.LUT P0, PT, P0, PT, PT, 0x8, 0x80 ;  /* 0x000000000080781c */ /* 0x000fe4000070e170 */
[----:B------:R-:W-:-:S11]  /*4f60*/  MOV R21, 0xffffffff ;  /* 0xffffffff00157802 */ /* 0x000fd60000000f00 */
[----:B------:R-:W-:Y:S05]  /*4f70*/  WARPSYNC.COLLECTIVE R21, `(.L_x_66) ;  /* 0x0000000015087348 */ /* 0x000fea0003c00000 */
[----:B------:R-:W-:Y:S01]  /*4f80*/  VOTE.ANY P0, P0 ;  /* 0x0000000000ff7806 */ /* 0x000fe20000000100 */
[----:B------:R-:W-:-:S12]  /*4f90*/  ENDCOLLECTIVE ;  /* 0x000000000000791b */ /* 0x000fd80003800000 */
.L_x_66:
[----:B------:R-:W-:Y:S05]  /*4fa0*/  BSYNC B0 ;  /* 0x0000000000007941 */ /* 0x000fea0003800000 */
.L_x_65:
[----:B------:R-:W-:Y:S05]  /*4fb0*/  BRA `(.L_x_67) ;  /* 0xffffffe400387947 */ /* 0x000fea000383ffff */
.L_x_24:
[----:B------:R-:W0:Y:S01]  /*4fc0*/  S2R R53, SR_GEMASK ;  /* 0x0000000000357919 */ /* 0x000e220000003c00 */
[----:B------:R-:W-:Y:S01]  /*4fd0*/  BSSY B0, `(.L_x_68) ;  /* 0x0000006000007945 */ /* 0x000fe20003800000 */
[----:B------:R-:W-:Y:S01]  /*4fe0*/  PLOP3.LUT P0, PT, P0, PT, PT, 0x8, 0x80 ;  /* 0x000000000080781c */ /* 0x000fe2000070e170 */
[----:B------:R-:W-:-:S12]  /*4ff0*/  IMAD.MOV.U32 R21, RZ, RZ, -0x1 ;  /* 0xffffffffff157424 */ /* 0x000fd800078e00ff */
[----:B0-----:R-:W-:Y:S05]  /*5000*/  WARPSYNC.COLLECTIVE R21, `(.L_x_69) ;  /* 0x0000000015087348 */ /* 0x001fea0003c00000 */
[----:B------:R-:W-:Y:S01]  /*5010*/  VOTE.ANY R21, PT, P0 ;  /* 0x0000000000157806 */ /* 0x000fe200000e0100 */
[----:B0-----:R-:W-:Y:S06]  /*5020*/  ENDCOLLECTIVE ;  /* 0x000000000000791b */ /* 0x001fec0003800000 */
.L_x_69:
[----:B------:R-:W-:Y:S05]  /*5030*/  BSYNC B0 ;  /* 0x0000000000007941 */ /* 0x000fea0003800000 */
.L_x_68:
[----:B------:R-:W-:Y:S01]  /*5040*/  LOP3.LUT R21, R21, 0x80000000, R53, 0xec, !PT ;  /* 0x8000000015157812 */ /* 0x000fe200078eec35 */
[----:B------:R-:W-:Y:S02]  /*5050*/  HFMA2 R17, -RZ, RZ, 0, 5.9604644775390625e-08 ;  /* 0x00000001ff117431 */ /* 0x000fe400000001ff */
[----:B------:R-:W-:Y:S01]  /*5060*/  IMAD.MOV.U32 R20, RZ, RZ, R25 ;  /* 0x000000ffff147224 */ /* 0x000fe200078e0019 */
[----:B------:R-:W-:Y:S01]  /*5070*/  IADD3 R16, PT, PT, R21, -0x1, RZ ;  /* 0xffffffff15107810 */ /* 0x000fe20007ffe0ff */
[----:B------:R-:W-:-:S03]  /*5080*/  VIADD R43, R3, 0x2 ;  /* 0x00000002032b7836 */ /* 0x000fc60000000000 */
[----:B------:R-:W-:Y:S02]  /*5090*/  LOP3.LUT R44, R21, R16, RZ, 0xc, !PT ;  /* 0x00000010152c7212 */ /* 0x000fe400078e0cff */
[----:B------:R-:W-:-:S04]  /*50a0*/  MOV R21, 0xffffffff ;  /* 0xffffffff00157802 */ /* 0x000fc80000000f00 */
[----:B------:R-:W0:Y:S02]  /*50b0*/  POPC R44, R44 ;  /* 0x0000002c002c7309 */ /* 0x000e240000000000 */
[----:B0-----:R-:W-:Y:S01]  /*50c0*/  IMAD.MOV.U32 R16, RZ, RZ, R44 ;  /* 0x000000ffff107224 */ /* 0x001fe200078e002c */
[----:B------:R-:W-:-:S13]  /*50d0*/  ISETP.GE.AND P0, PT, R3, R44, PT ;  /* 0x0000002c0300720c */ /* 0x000fda0003f06270 */
[----:B------:R-:W-:Y:S05]  /*50e0*/  WARPSYNC.COLLECTIVE R21, `(.L_x_70) ;  /* 0x0000000015087348 */ /* 0x000fea0003c00000 */
[----:B------:R0:W1:Y:S02]  /*50f0*/  SHFL.DOWN P2, R22, R20, R17, R16 ;  /* 0x0800001114167389 */ /* 0x0000640000040010 */
[----:B01----:R-:W-:Y:S05]  /*5100*/  ENDCOLLECTIVE ;  /* 0x000000000000791b */ /* 0x003fea0003800000 */
.L_x_70:
[----:B------:R-:W-:Y:S02]  /*5110*/  IMAD.MOV.U32 R17, RZ, RZ, 0x2 ;  /* 0x00000002ff117424 */ /* 0x000fe400078e00ff */
[----:B------:R-:W-:Y:S01]  /*5120*/  @!P0 FADD R25, R22, R25 ;  /* 0x0000001916198221 */ /* 0x000fe20000000000 */
[----:B------:R-:W-:Y:S02]  /*5130*/  ISETP.GT.AND P0, PT, R43, R44, PT ;  /* 0x0000002c2b00720c */ /* 0x000fe40003f04270 */
[----:B------:R-:W-:Y:S02]  /*5140*/  IADD3 R43, PT, PT, R3, 0x4, RZ ;  /* 0x00000004032b7810 */ /* 0x000fe40007ffe0ff */
[----:B------:R-:W-:-:S09]  /*5150*/  MOV R20, R25 ;  /* 0x0000001900147202 */ /* 0x000fd20000000f00 */
[----:B------:R-:W-:Y:S05]  /*5160*/  WARPSYNC.COLLECTIVE R21, `(.L_x_71) ;  /* 0x0000000015087348 */ /* 0x000fea0003c00000 */
[----:B------:R0:W1:Y:S02]  /*5170*/  SHFL.DOWN P2, R22, R20, R17, R16 ;  /* 0x0800001114167389 */ /* 0x0000640000040010 */
[----:B01----:R-:W-:Y:S05]  /*5180*/  ENDCOLLECTIVE ;  /* 0x000000000000791b */ /* 0x003fea0003800000 */
.L_x_71:
[----:B------:R-:W-:Y:S02]  /*5190*/  HFMA2 R17, -RZ, RZ, 0, 2.384185791015625e-07 ;  /* 0x00000004ff117431 */ /* 0x000fe400000001ff */
[----:B------:R-:W-:Y:S01]  /*51a0*/  @!P0 FADD R25, R25, R22 ;  /* 0x0000001619198221 */ /* 0x000fe20000000000 */
[----:B------:R-:W-:Y:S01]  /*51b0*/  ISETP.GT.AND P0, PT, R43, R44, PT ;  /* 0x0000002c2b00720c */ /* 0x000fe20003f04270 */
[----:B------:R-:W-:Y:S02]  /*51c0*/  VIADD R43, R3, 0x8 ;  /* 0x00000008032b7836 */ /* 0x000fe40000000000 */
[----:B------:R-:W-:-:S03]  /*51d0*/  IMAD.MOV.U32 R20, RZ, RZ, R25 ;  /* 0x000000ffff147224 */ /* 0x000fc600078e0019 */
[----:B------:R-:W-:-:S13]  /*51e0*/  ISETP.GT.AND P3, PT, R43, R44, PT ;  /* 0x0000002c2b00720c */ /* 0x000fda0003f64270 */
[----:B------:R-:W-:Y:S05]  /*51f0*/  WARPSYNC.COLLECTIVE R21, `(.L_x_72) ;  /* 0x0000000015087348 */ /* 0x000fea0003c00000 */
[----:B------:R0:W1:Y:S02]  /*5200*/  SHFL.DOWN P2, R22, R20, R17, R16 ;  /* 0x0800001114167389 */ /* 0x0000640000040010 */
[----:B01----:R-:W-:Y:S05]  /*5210*/  ENDCOLLECTIVE ;  /* 0x000000000000791b */ /* 0x003fea0003800000 */
.L_x_72:
[----:B------:R-:W-:Y:S01]  /*5220*/  IADD3 R43, PT, PT, R3, 0x10, RZ ;  /* 0x00000010032b7810 */ /* 0x000fe20007ffe0ff */
[----:B------:R-:W-:Y:S02]  /*5230*/  IMAD.MOV.U32 R17, RZ, RZ, 0x8 ;  /* 0x00000008ff117424 */ /* 0x000fe400078e00ff */
[----:B------:R-:W-:Y:S01]  /*5240*/  @!P0 FADD R25, R25, R22 ;  /* 0x0000001619198221 */ /* 0x000fe20000000000 */
[----:B------:R-:W-:-:S04]  /*5250*/  ISETP.NE.AND P0, PT, R24, 0x65, PT ;  /* 0x000000651800780c */ /* 0x000fc80003f05270 */
[----:B------:R-:W-:-:S09]  /*5260*/  MOV R20, R25 ;  /* 0x0000001900147202 */ /* 0x000fd20000000f00 */
[----:B------:R-:W-:Y:S05]  /*5270*/  WARPSYNC.COLLECTIVE R21, `(.L_x_73) ;  /* 0x0000000015087348 */ /* 0x000fea0003c00000 */
[----:B------:R0:W1:Y:S02]  /*5280*/  SHFL.DOWN P2, R22, R20, R17, R16 ;  /* 0x0800001114167389 */ /* 0x0000640000040010 */
[----:B01----:R-:W-:Y:S05]  /*5290*/  ENDCOLLECTIVE ;  /* 0x000000000000791b */ /* 0x003fea0003800000 */
.L_x_73:
[----:B------:R-:W-:Y:S02]  /*52a0*/  HFMA2 R17, -RZ, RZ, 0, 9.5367431640625e-07 ;  /* 0x00000010ff117431 */ /* 0x000fe400000001ff */
[----:B------:R-:W-:Y:S01]  /*52b0*/  @!P3 FADD R25, R25, R22 ;  /* 0x000000161919b221 */ /* 0x000fe20000000000 */
[----:B------:R-:W-:-:S03]  /*52c0*/  ISETP.GT.AND P3, PT, R43, R44, PT ;  /* 0x0000002c2b00720c */ /* 0x000fc60003f64270 */
[----:B------:R-:W-:-:S10]  /*52d0*/  IMAD.MOV.U32 R20, RZ, RZ, R25 ;  /* 0x000000ffff147224 */ /* 0x000fd400078e0019 */
[----:B------:R-:W-:Y:S05]  /*52e0*/  WARPSYNC.COLLECTIVE R21, `(.L_x_74) ;  /* 0x0000000015087348 */ /* 0x000fea0003c00000 */
[----:B------:R0:W1:Y:S02]  /*52f0*/  SHFL.DOWN P2, R22, R20, R17, R16 ;  /* 0x0800001114167389 */ /* 0x0000640000040010 */
[----:B01----:R-:W-:Y:S05]  /*5300*/  ENDCOLLECTIVE ;  /* 0x000000000000791b */ /* 0x003fea0003800000 */
.L_x_74:
[----:B------:R-:W-:Y:S05]  /*5310*/  WARPSYNC.COLLECTIVE R21, `(.L_x_75) ;  /* 0x0000000015087348 */ /* 0x000fea0003c00000 */
[----:B------:R-:W-:Y:S01]  /*5320*/  VOTE.ALL P0, P0 ;  /* 0x0000000000ff7806 */ /* 0x000fe20000000000 */
[----:B------:R-:W-:-:S12]  /*5330*/  ENDCOLLECTIVE ;  /* 0x000000000000791b */ /* 0x000fd80003800000 */
.L_x_75:
[----:B------:R-:W0:Y:S01]  /*5340*/  LDC.64 R16, c[0x0][0x390] ;  /* 0x0000e400ff107b82 */ /* 0x000e220000000a00 */
[----:B------:R-:W-:-:S05]  /*5350*/  @!P3 FADD R25, R25, R22 ;  /* 0x000000161919b221 */ /* 0x000fca0000000000 */
[----:B------:R-:W-:Y:S02]  /*5360*/  MOV R43, R25 ;  /* 0x00000019002b7202 */ /* 0x000fe40000000f00 */
[----:B0-----:R-:W-:-:S05]  /*5370*/  IADD3 R26, P2, PT, R16, 0x100, RZ ;  /* 0x00000100101a7810 */ /* 0x001fca0007f5e0ff */
[----:B------:R-:W-:Y:S01]  /*5380*/  IMAD.X R42, RZ, RZ, R17, P2 ;  /* 0x000000ffff2a7224 */ /* 0x000fe200010e0611 */
[----:B------:R-:W-:Y:S07]  /*5390*/  BRA `(.L_x_76) ;  /* 0xffffffe000cc7947 */ /* 0x000fee000383ffff */
.L_x_26:
[----:B------:R-:W-:Y:S01]  /*53a0*/  BSSY B0, `(.L_x_77) ;  /* 0x0000006000007945 */ /* 0x000fe20003800000 */
[----:B------:R-:W-:Y:S01]  /*53b0*/  PLOP3.LUT P0, PT, P0, PT, PT, 0x8, 0x80 ;  /* 0x000000000080781c */ /* 0x000fe2000070e170 */
[----:B------:R-:W-:-:S12]  /*53c0*/  IMAD.MOV.U32 R21, RZ, RZ, -0x1 ;  /* 0xffffffffff157424 */ /* 0x000fd800078e00ff */
[----:B------:R-:W-:Y:S05]  /*53d0*/  WARPSYNC.COLLECTIVE R21, `(.L_x_78) ;  /* 0x0000000015087348 */ /* 0x000fea0003c00000 */
[----:B------:R-:W-:Y:S01]  /*53e0*/  VOTE.ANY P0, P0 ;  /* 0x0000000000ff7806 */ /* 0x000fe20000000100 */
[----:B------:R-:W-:-:S12]  /*53f0*/  ENDCOLLECTIVE ;  /* 0x000000000000791b */ /* 0x000fd80003800000 */
.L_x_78:
[----:B------:R-:W-:Y:S05]  /*5400*/  BSYNC B0 ;  /* 0x0000000000007941 */ /* 0x000fea0003800000 */
.L_x_77:
[----:B------:R-:W-:Y:S05]  /*5410*/  BRA `(.L_x_79) ;  /* 0xffffffe000dc7947 */ /* 0x000fea000383ffff */
.L_x_28:
[----:B------:R-:W-:Y:S01]  /*5420*/  BSSY B0, `(.L_x_80) ;  /* 0x0000006000007945 */ /* 0x000fe20003800000 */
[----:B------:R-:W-:Y:S02]  /*5430*/  PLOP3.LUT P0, PT, P0, PT, PT, 0x8, 0x80 ;  /* 0x000000000080781c */ /* 0x000fe4000070e170 */
[----:B------:R-:W-:-:S11]  /*5440*/  MOV R21, 0xffffffff ;  /* 0xffffffff00157802 */ /* 0x000fd60000000f00 */
[----:B------:R-:W-:Y:S05]  /*5450*/  WARPSYNC.COLLECTIVE R21, `(.L_x_81) ;  /* 0x0000000015087348 */ /* 0x000fea0003c00000 */
[----:B------:R-:W-:Y:S01]  /*5460*/  VOTE.ANY P0, P0 ;  /* 0x0000000000ff7806 */ /* 0x000fe20000000100 */
[----:B------:R-:W-:-:S12]  /*5470*/  ENDCOLLECTIVE ;  /* 0x000000000000791b */ /* 0x000fd80003800000 */
.L_x_81:
[----:B------:R-:W-:Y:S05]  /*5480*/  BSYNC B0 ;  /* 0x0000000000007941 */ /* 0x000fea0003800000 */
.L_x_80:
[----:B------:R-:W-:Y:S05]  /*5490*/  BRA `(.L_x_82) ;  /* 0xffffffe400307947 */ /* 0x000fea000383ffff */
.L_x_30:
[----:B------:R-:W-:Y:S01]  /*54a0*/  BSSY B0, `(.L_x_83) ;  /* 0x0000006000007945 */ /* 0x000fe20003800000 */
[----:B------:R-:W-:Y:S01]  /*54b0*/  PLOP3.LUT P0, PT, P0, PT, PT, 0x8, 0x80 ;  /* 0x000000000080781c */ /* 0x000fe2000070e170 */
[----:B------:R-:W-:-:S12]  /*54c0*/  IMAD.MOV.U32 R21, RZ, RZ, -0x1 ;  /* 0xffffffffff157424 */ /* 0x000fd800078e00ff */
[----:B------:R-:W-:Y:S05]  /*54d0*/  WARPSYNC.COLLECTIVE R21, `(.L_x_84) ;  /* 0x0000000015087348 */ /* 0x000fea0003c00000 */
[----:B------:R-:W-:Y:S01]  /*54e0*/  VOTE.ANY R21, PT, P0 ;  /* 0x0000000000157806 */ /* 0x000fe200000e0100 */
[----:B------:R-:W-:Y:S06]  /*54f0*/  ENDCOLLECTIVE ;  /* 0x000000000000791b */ /* 0x000fec0003800000 */
.L_x_84:
[----:B------:R-:W-:Y:S05]  /*5500*/  BSYNC B0 ;  /* 0x0000000000007941 */ /* 0x000fea0003800000 */
.L_x_83:
[----:B------:R-:W-:Y:S01]  /*5510*/  LOP3.LUT R21, R21, 0x80000000, R53, 0xec, !PT ;  /* 0x8000000015157812 */ /* 0x000fe200078eec35 */
[----:B------:R-:W-:Y:S02]  /*5520*/  HFMA2 R17, -RZ, RZ, 0, 5.9604644775390625e-08 ;  /* 0x00000001ff117431 */ /* 0x000fe400000001ff */
[----:B------:R-:W-:Y:S01]  /*5530*/  IMAD.MOV.U32 R20, RZ, RZ, R25 ;  /* 0x000000ffff147224 */ /* 0x000fe200078e0019 */
[----:B------:R-:W-:Y:S02]  /*5540*/  IADD3 R23, PT, PT, R23, -0x20, RZ ;  /* 0xffffffe017177810 */ /* 0x000fe40007ffe0ff */
[----:B------:R-:W-:-:S04]  /*5550*/  IADD3 R16, PT, PT, R21, -0x1, RZ ;  /* 0xffffffff15107810 */ /* 0x000fc80007ffe0ff */
[----:B------:R-:W-:Y:S01]  /*5560*/  LOP3.LUT R16, R21, R16, RZ, 0xc, !PT ;  /* 0x0000001015107212 */ /* 0x000fe200078e0cff */
[----:B------:R-:W-:-:S05]  /*5570*/  IMAD.MOV.U32 R21, RZ, RZ, -0x1 ;  /* 0xffffffffff157424 */ /* 0x000fca00078e00ff */
[----:B------:R-:W0:Y:S02]  /*5580*/  POPC R16, R16 ;  /* 0x0000001000107309 */ /* 0x000e240000000000 */
[----:B0-----:R-:W-:Y:S05]  /*5590*/  WARPSYNC.COLLECTIVE R21, `(.L_x_85) ;  /* 0x0000000015087348 */ /* 0x001fea0003c00000 */
[----:B0-----:R0:W1:Y:S02]  /*55a0*/  SHFL.DOWN P2, R22, R20, R17, R16 ;  /* 0x0800001114167389 */ /* 0x0010640000040010 */
[----:B01----:R-:W-:Y:S05]  /*55b0*/  ENDCOLLECTIVE ;  /* 0x000000000000791b */ /* 0x003fea0003800000 */
.L_x_85:
[----:B------:R-:W-:Y:S02]  /*55c0*/  ISETP.GE.AND P0, PT, R3, R16, PT ;  /* 0x000000100300720c */ /* 0x000fe40003f06270 */
[----:B------:R-:W-:-:S11]  /*55d0*/  MOV R17, 0x2 ;  /* 0x0000000200117802 */ /* 0x000fd60000000f00 */
[----:B------:R-:W-:Y:S01]  /*55e0*/  @!P0 FADD R25, R22, R25 ;  /* 0x0000001916198221 */ /* 0x000fe20000000000 */
[----:B------:R-:W-:-:S03]  /*55f0*/  IADD3 R22, PT, PT, R3, 0x2, RZ ;  /* 0x0000000203167810 */ /* 0x000fc60007ffe0ff */
[----:B------:R-:W-:Y:S01]  /*5600*/  IMAD.MOV.U32 R20, RZ, RZ, R25 ;  /* 0x000000ffff147224 */ /* 0x000fe200078e0019 */
[----:B------:R-:W-:-:S13]  /*5610*/  ISETP.GT.AND P0, PT, R22, R16, PT ;  /* 0x000000101600720c */ /* 0x000fda0003f04270 */
[----:B------:R-:W-:Y:S05]  /*5620*/  WARPSYNC.COLLECTIVE R21, `(.L_x_86) ;  /* 0x0000000015087348 */ /* 0x000fea0003c00000 */
[----:B------:R0:W1:Y:S02]  /*5630*/  SHFL.DOWN P2, R22, R20, R17, R16 ;  /* 0x0800001114167389 */ /* 0x0000640000040010 */
[----:B01----:R-:W-:Y:S05]  /*5640*/  ENDCOLLECTIVE ;  /* 0x000000000000791b */ /* 0x003fea0003800000 */
.L_x_86:
[----:B------:R-:W-:Y:S02]  /*5650*/  IMAD.MOV.U32 R17, RZ, RZ, 0x4 ;  /* 0x00000004ff117424 */ /* 0x000fe400078e00ff */
[----:B------:R-:W-:Y:S01]  /*5660*/  @!P0 FADD R25, R25, R22 ;  /* 0x0000001619198221 */ /* 0x000fe20000000000 */
[----:B------:R-:W-:-:S04]  /*5670*/  VIADD R22, R3, 0x4 ;  /* 0x0000000403167836 */ /* 0x000fc80000000000 */
[----:B------:R-:W-:Y:S02]  /*5680*/  MOV R20, R25 ;  /* 0x0000001900147202 */ /* 0x000fe40000000f00 */
[----:B------:R-:W-:-:S13]  /*5690*/  ISETP.GT.AND P0, PT, R22, R16, PT ;  /* 0x000000101600720c */ /* 0x000fda0003f04270 */
[----:B------:R-:W-:Y:S05]  /*56a0*/  WARPSYNC.COLLECTIVE R21, `(.L_x_87) ;  /* 0x0000000015087348 */ /* 0x000fea0003c00000 */
[----:B------:R0:W1:Y:S02]  /*56b0*/  SHFL.DOWN P2, R22, R20, R17, R16 ;  /* 0x0800001114167389 */ /* 0x0000640000040010 */
[----:B01----:R-:W-:Y:S05]  /*56c0*/  ENDCOLLECTIVE ;  /* 0x000000000000791b */ /* 0x003fea0003800000 */
.L_x_87:
[----:B------:R-:W-:Y:S02]  /*56d0*/  HFMA2 R17, -RZ, RZ, 0, 4.76837158203125e-07 ;  /* 0x00000008ff117431 */ /* 0x000fe400000001ff */
[----:B------:R-:W-:Y:S01]  /*56e0*/  @!P0 FADD R25, R25, R22 ;  /* 0x0000001619198221 */ /* 0x000fe20000000000 */
[----:B------:R-:W-:-:S03]  /*56f0*/  IADD3 R22, PT, PT, R3, 0x8, RZ ;  /* 0x0000000803167810 */ /* 0x000fc60007ffe0ff */
[----:B------:R-:W-:Y:S01]  /*5700*/  IMAD.MOV.U32 R20, RZ, RZ, R25 ;  /* 0x000000ffff147224 */ /* 0x000fe200078e0019 */
[----:B------:R-:W-:-:S13]  /*5710*/  ISETP.GT.AND P0, PT, R22, R16, PT ;  /* 0x000000101600720c */ /* 0x000fda0003f04270 */
[----:B------:R-:W-:Y:S05]  /*5720*/  WARPSYNC.COLLECTIVE R21, `(.L_x_88) ;  /* 0x0000000015087348 */ /* 0x000fea0003c00000 */
[----:B------:R0:W1:Y:S02]  /*5730*/  SHFL.DOWN P2, R22, R20, R17, R16 ;  /* 0x0800001114167389 */ /* 0x0000640000040010 */
[----:B01----:R-:W-:Y:S05]  /*5740*/  ENDCOLLECTIVE ;  /* 0x000000000000791b */ /* 0x003fea0003800000 */
.L_x_88:
[----:B------:R-:W-:Y:S01]  /*5750*/  MOV R17, 0x10 ;  /* 0x0000001000117802 */ /* 0x000fe20000000f00 */
[----:B------:R-:W-:-:S04]  /*5760*/  @!P0 FADD R25, R25, R22 ;  /* 0x0000001619198221 */ /* 0x000fc80000000000 */
[----:B------:R-:W-:-:S07]  /*5770*/  IMAD.MOV.U32 R20, RZ, RZ, R25 ;  /* 0x000000ffff147224 */ /* 0x000fce00078e0019 */
[----:B------:R-:W-:Y:S05]  /*5780*/  WARPSYNC.COLLECTIVE R21, `(.L_x_89) ;  /* 0x0000000015087348 */ /* 0x000fea0003c00000 */
[----:B------:R0:W1:Y:S02]  /*5790*/  SHFL.DOWN P2, R22, R20, R17, R16 ;  /* 0x0800001114167389 */ /* 0x0000640000040010 */
[----:B01----:R-:W-:Y:S05]  /*57a0*/  ENDCOLLECTIVE ;  /* 0x000000000000791b */ /* 0x003fea0003800000 */
.L_x_89:
[----:B------:R-:W-:-:S05]  /*57b0*/  VIADD R17, R3, 0x10 ;  /* 0x0000001003117836 */ /* 0x000fca0000000000 */
[----:B------:R-:W-:-:S13]  /*57c0*/  ISETP.GT.AND P0, PT, R17, R16, PT ;  /* 0x000000101100720c */ /* 0x000fda0003f04270 */
[----:B------:R-:W-:Y:S01]  /*57d0*/  @!P0 FADD R25, R25, R22 ;  /* 0x0000001619198221 */ /* 0x000fe20000000000 */
[----:B------:R-:W-:-:S03]  /*57e0*/  ISETP.NE.AND P0, PT, R24, 0x65, PT ;  /* 0x000000651800780c */ /* 0x000fc60003f05270 */
[----:B------:R-:W-:-:S10]  /*57f0*/  FADD R43, R25, R43 ;  /* 0x0000002b192b7221 */ /* 0x000fd40000000000 */
[----:B------:R-:W-:Y:S05]  /*5800*/  WARPSYNC.COLLECTIVE R21, `(.L_x_90) ;  /* 0x0000000015087348 */ /* 0x000fea0003c00000 */
[----:B------:R-:W-:Y:S01]  /*5810*/  VOTE.ALL P0, P0 ;  /* 0x0000000000ff7806 */ /* 0x000fe20000000000 */
[----:B------:R-:W-:-:S12]  /*5820*/  ENDCOLLECTIVE ;  /* 0x000000000000791b */ /* 0x000fd80003800000 */
.L_x_90:
[----:B------:R-:W-:Y:S05]  /*5830*/  BRA `(.L_x_91) ;  /* 0xffffffe000c87947 */ /* 0x000fea000383ffff */
.L_x_92:
[----:B------:R-:W-:-:S00]  /*5840*/  BRA `(.L_x_92) ;  /* 0xfffffffc00fc7947 */ /* 0x000fc0000383ffff */
[----:B------:R-:W-:-:S00]  /*5850*/  NOP ;  /* 0x0000000000007918 */ /* 0x000fc00000000000 */
        /* <DEDUP_REMOVED lines=10> */
.L_x_142:


//--------------------- .text._ZN3cub18CUB_300001_SM_10006detail4scan20DeviceScanInitKernelINS0_13ScanTileStateIfLb1EEEEEvT_i --------------------------
	.section	.text._ZN3cub18CUB_300001_SM_10006detail4scan20DeviceScanInitKernelINS0_13ScanTileStateIfLb1EEEEEvT_i,"ax",@progbits
	.align	128
        .global         _ZN3cub18CUB_300001_SM_10006detail4scan20DeviceScanInitKernelINS0_13ScanTileStateIfLb1EEEEEvT_i
        .type           _ZN3cub18CUB_300001_SM_10006detail4scan20DeviceScanInitKernelINS0_13ScanTileStateIfLb1EEEEEvT_i,@function
        .size           _ZN3cub18CUB_300001_SM_10006detail4scan20DeviceScanInitKernelINS0_13ScanTileStateIfLb1EEEEEvT_i,(.L_x_143 - _ZN3cub18CUB_300001_SM_10006detail4scan20DeviceScanInitKernelINS0_13ScanTileStateIfLb1EEEEEvT_i)
        .other          _ZN3cub18CUB_300001_SM_10006detail4scan20DeviceScanInitKernelINS0_13ScanTileStateIfLb1EEEEEvT_i,@"STO_CUDA_ENTRY STV_DEFAULT"
_ZN3cub18CUB_300001_SM_10006detail4scan20DeviceScanInitKernelINS0_13ScanTileStateIfLb1EEEEEvT_i:
.text._ZN3cub18CUB_300001_SM_10006detail4scan20DeviceScanInitKernelINS0_13ScanTileStateIfLb1EEEEEvT_i:
[----:B------:R-:W-:Y:S01]  /*0000*/  LDC R1, c[0x0][0x37c] ;  /* 0x0000df00ff017b82 */ /* 0x000fe20000000800 */
[----:B------:R-:W0:Y:S07]  /*0010*/  S2R R0, SR_TID.X ;  /* 0x0000000000007919 */ /* 0x000e2e0000002100 */
[----:B------:R-:W1:Y:S01]  /*0020*/  S2UR UR6, SR_CTAID.X ;  /* 0x00000000000679c3 */ /* 0x000e620000002500 */
[----:B------:R-:W2:Y:S07]  /*0030*/  LDCU UR4, c[0x0][0x388] ;  /* 0x00007100ff0477ac */ /* 0x000eae0008000800 */
[----:B------:R-:W1:Y:S01]  /*0040*/  LDC R5, c[0x0][0x360] ;  /* 0x0000d800ff057b82 */ /* 0x000e620000000800 */
[----:B0-----:R-:W-:Y:S01]  /*0050*/  ISETP.GT.U32.AND P0, PT, R0, 0x1f, PT ;  /* 0x0000001f0000780c */ /* 0x001fe20003f04070 */
[----:B-1----:R-:W-:-:S03]  /*0060*/  IMAD R5, R5, UR6, R0 ;  /* 0x0000000605057c24 */ /* 0x002fc6000f8e0200 */
[----:B------:R-:W-:Y:S02]  /*0070*/  ISETP.NE.OR P0, PT, RZ, UR6, P0 ;  /* 0x00000006ff007c0c */ /* 0x000fe40008705670 */
[----:B--2---:R-:W-:Y:S01]  /*0080*/  ISETP.GE.AND P1, PT, R5, UR4, PT ;  /* 0x0000000405007c0c */ /* 0x004fe2000bf26270 */
[----:B------:R-:W0:-:S12]  /*0090*/  LDCU.64 UR4, c[0x0][0x358] ;  /* 0x00006b00ff0477ac */ /* 0x000e180008000a00 */
[----:B------:R-:W1:Y:S01]  /*00a0*/  @!P1 LDC.64 R2, c[0x0][0x380] ;  /* 0x0000e000ff029b82 */ /* 0x000e620000000a00 */
[----:B------:R-:W-:Y:S01]  /*00b0*/  @!P1 MOV R4, 0x63 ;  /* 0x0000006300049802 */ /* 0x000fe20000000f00 */
[----:B-1----:R-:W-:-:S04]  /*00c0*/  @!P1 IMAD.WIDE R2, R5, 0x8, R2 ;  /* 0x0000000805029825 */ /* 0x002fc800078e0202 */
[----:B------:R-:W-:-:S05]  /*00d0*/  HFMA2 R5, -RZ, RZ, 0, 0 ;  /* 0x00000000ff057431 */ /* 0x000fca00000001ff */
[----:B0-----:R0:W-:Y:S01]  /*00e0*/  @!P1 STG.E.64 desc[UR4][R2.64+0x100], R4 ;  /* 0x0001000402009986 */ /* 0x0011e2000c101b04 */
[----:B------:R-:W-:Y:S05]  /*00f0*/  @P0 EXIT ;  /* 0x000000000000094d */ /* 0x000fea0003800000 */
[----:B0-----:R-:W0:Y:S02]  /*0100*/  LDC.64 R2, c[0x0][0x380] ;  /* 0x0000e000ff027b82 */ /* 0x001e240000000a00 */
[----:B0-----:R-:W-:-:S05]  /*0110*/  IMAD.WIDE.U32 R2, R0, 0x8, R2 ;  /* 0x0000000800027825 */ /* 0x001fca00078e0002 */
[----:B------:R-:W-:Y:S01]  /*0120*/  STG.E.64 desc[UR4][R2.64], RZ ;  /* 0x000000ff02007986 */ /* 0x000fe2000c101b04 */
[----:B------:R-:W-:Y:S05]  /*0130*/  EXIT ;  /* 0x000000000000794d */ /* 0x000fea0003800000 */
.L_x_93:
        /* <DEDUP_REMOVED lines=12> */
.L_x_143:


//--------------------- .text._ZN3cub18CUB_300001_SM_10006detail11EmptyKernelIvEEvv --------------------------
	.section	.text._ZN3cub18CUB_300001_SM_10006detail11EmptyKernelIvEEvv,"ax",@progbits
	.align	128
        .global         _ZN3cub18CUB_300001_SM_10006detail11EmptyKernelIvEEvv
        .type           _ZN3cub18CUB_300001_SM_10006detail11EmptyKernelIvEEvv,@function
        .size           _ZN3cub18CUB_300001_SM_10006detail11EmptyKernelIvEEvv,(.L_x_144 - _ZN3cub18CUB_300001_SM_10006detail11EmptyKernelIvEEvv)
        .other          _ZN3cub18CUB_300001_SM_10006detail11EmptyKernelIvEEvv,@"STO_CUDA_ENTRY STV_DEFAULT"
_ZN3cub18CUB_300001_SM_10006detail11EmptyKernelIvEEvv:
.text._ZN3cub18CUB_300001_SM_10006detail11EmptyKernelIvEEvv:
[----:B------:R-:W-:Y:S01]  /*0000*/  LDC R1, c[0x0][0x37c] ;  /* 0x0000df00ff017b82 */ /* 0x000fe20000000800 */
[----:B------:R-:W-:Y:S05]  /*0010*/  EXIT ;  /* 0x000000000000794d */ /* 0x000fea0003800000 */
.L_x_94:
        /* <DEDUP_REMOVED lines=14> */
.L_x_144:


//--------------------- .text._Z42three_phase_parallel_inclusive_scan_kernelPfS_ii --------------------------
	.section	.text._Z42three_phase_parallel_inclusive_scan_kernelPfS_ii,"ax",@progbits
	.align	128
        .global         _Z42three_phase_parallel_inclusive_scan_kernelPfS_ii
        .type           _Z42three_phase_parallel_inclusive_scan_kernelPfS_ii,@function
        .size           _Z42three_phase_parallel_inclusive_scan_kernelPfS_ii,(.L_x_145 - _Z42three_phase_parallel_inclusive_scan_kernelPfS_ii)
        .other          _Z42three_phase_parallel_inclusive_scan_kernelPfS_ii,@"STO_CUDA_ENTRY STV_DEFAULT"
_Z42three_phase_parallel_inclusive_scan_kernelPfS_ii:
.text._Z42three_phase_parallel_inclusive_scan_kernelPfS_ii:
[----:B------:R-:W-:Y:S01]  /*0000*/  LDC R1, c[0x0][0x37c] ;  /* 0x0000df00ff017b82 */ /* 0x000fe20000000800 */
[----:B------:R-:W0:Y:S01]  /*0010*/  S2R R0, SR_TID.X ;  /* 0x0000000000007919 */ /* 0x000e220000002100 */
[----:B------:R-:W1:Y:S06]  /*0020*/  LDCU UR4, c[0x0][0x394] ;  /* 0x00007280ff0477ac */ /* 0x000e6c0008000800 */
[----:B------:R-:W2:Y:S01]  /*0030*/  S2UR UR8, SR_CTAID.X ;  /* 0x00000000000879c3 */ /* 0x000ea20000002500 */
[----:B------:R-:W-:Y:S01]  /*0040*/  BSSY.RECONVERGENT B0, `(.L_x_95) ;  /* 0x000001a000007945 */ /* 0x000fe20003800200 */
[----:B------:R-:W3:Y:S01]  /*0050*/  LDCU.64 UR6, c[0x0][0x358] ;  /* 0x00006b00ff0677ac */ /* 0x000ee20008000a00 */
[----:B-1----:R-:W-:-:S04]  /*0060*/  MOV R3, UR4 ;  /* 0x0000000400037c02 */ /* 0x002fc80008000f00 */
[----:B0-----:R-:W-:-:S13]  /*0070*/  ISETP.GE.AND P0, PT, R0, R3, PT ;  /* 0x000000030000720c */ /* 0x001fda0003f06270 */
[----:B--23--:R-:W-:Y:S05]  /*0080*/  @P0 BRA `(.L_x_96) ;  /* 0x0000000000540947 */ /* 0x00cfea0003800000 */
[----:B------:R-:W0:Y:S01]  /*0090*/  S2R R9, SR_CgaCtaId ;  /* 0x0000000000097919 */ /* 0x000e220000008800 */
[----:B------:R-:W1:Y:S01]  /*00a0*/  LDC R13, c[0x0][0x360] ;  /* 0x0000d800ff0d7b82 */ /* 0x000e620000000800 */
[----:B------:R-:W-:-:S07]  /*00b0*/  MOV R2, 0x400 ;  /* 0x0000040000027802 */ /* 0x000fce0000000f00 */
[----:B------:R-:W2:Y:S08]  /*00c0*/  LDC.64 R6, c[0x0][0x380] ;  /* 0x0000e000ff067b82 */ /* 0x000eb00000000a00 */
[----:B------:R-:W3:Y:S01]  /*00d0*/  LDC.64 R14, c[0x0][0x390] ;  /* 0x0000e400ff0e7b82 */ /* 0x000ee20000000a00 */
[----:B0-----:R-:W-:Y:S01]  /*00e0*/  LEA R9, R9, R2, 0x18 ;  /* 0x0000000209097211 */ /* 0x001fe200078ec0ff */
[----:B------:R-:W-:-:S07]  /*00f0*/  IMAD.MOV.U32 R2, RZ, RZ, R0 ;  /* 0x000000ffff027224 */ /* 0x000fce00078e0000 */
.L_x_99:
[----:B---3--:R-:W-:Y:S01]  /*0100*/  MOV R3, R15 ;  /* 0x0000000f00037202 */ /* 0x008fe20000000f00 */
[----:B------:R-:W-:Y:S01]  /*0110*/  BSSY.RECONVERGENT B1, `(.L_x_97) ;  /* 0x0000008000017945 */ /* 0x000fe20003800200 */
[----:B------:R-:W-:Y:S02]  /*0120*/  HFMA2 R4, -RZ, RZ, 0, 0 ;  /* 0x00000000ff047431 */ /* 0x000fe400000001ff */
[----:B------:R-:W-:Y:S02]  /*0130*/  IMAD R11, R2, 0x4, R9 ;  /* 0x00000004020b7824 */ /* 0x000fe400078e0209 */
[----:B0-----:R-:W-:-:S05]  /*0140*/  IMAD R5, R3, UR8, R2 ;  /* 0x0000000803057c24 */ /* 0x001fca000f8e0202 */
[----:B------:R-:W-:-:S13]  /*0150*/  ISETP.GE.AND P0, PT, R5, R14, PT ;  /* 0x0000000e0500720c */ /* 0x000fda0003f06270 */
[----:B------:R-:W-:Y:S05]  /*0160*/  @P0 BRA `(.L_x_98) ;  /* 0x0000000000080947 */ /* 0x000fea0003800000 */
[----:B--2---:R-:W-:-:S06]  /*0170*/  IMAD.WIDE R4, R5, 0x4, R6 ;  /* 0x0000000405047825 */ /* 0x004fcc00078e0206 */
[----:B------:R0:W5:Y:S02]  /*0180*/  LDG.E R4, desc[UR6][R4.64] ;  /* 0x0000000604047981 */ /* 0x000164000c1e1900 */
.L_x_98:
[----:B------:R-:W-:Y:S05]  /*0190*/  BSYNC.RECONVERGENT B1 ;  /* 0x0000000000017941 */ /* 0x000fea0003800200 */
.L_x_97:
[----:B-----5:R4:W-:Y:S01]  /*01a0*/  STS [R11], R4 ;  /* 0x000000040b007388 */ /* 0x0209e20000000800 */
[----:B-1----:R-:W-:-:S05]  /*01b0*/  IMAD.IADD R2, R13, 0x1, R2 ;  /* 0x000000010d027824 */ /* 0x002fca00078e0202 */
[----:B------:R-:W-:-:S13]  /*01c0*/  ISETP.GE.AND P0, PT, R2, R3, PT ;  /* 0x000000030200720c */ /* 0x000fda0003f06270 */
[----:B----4-:R-:W-:Y:S05]  /*01d0*/  @!P0 BRA `(.L_x_99) ;  /* 0xfffffffc00c88947 */ /* 0x010fea000383ffff */
.L_x_96:
[----:B------:R-:W-:Y:S05]  /*01e0*/  BSYNC.RECONVERGENT B0 ;  /* 0x0000000000007941 */ /* 0x000fea0003800200 */
.L_x_95:
[----:B------:R-:W1:Y:S01]  /*01f0*/  LDCU UR9, c[0x0][0x360] ;  /* 0x00006c00ff0977ac */ /* 0x000e620008000800 */
[----:B------:R-:W-:Y:S06]  /*0200*/  BAR.SYNC.DEFER_BLOCKING 0x0 ;  /* 0x0000000000007b1d */ /* 0x000fec0000010000 */
[----:B------:R-:W3:Y:S01]  /*0210*/  LDCU UR4, c[0x0][0x390] ;  /* 0x00007200ff0477ac */ /* 0x000ee20008000800 */
[----:B------:R-:W-:Y:S01]  /*0220*/  BSSY.RECONVERGENT B0, `(.L_x_100) ;  /* 0x00000a2000007945 */ /* 0x000fe20003800200 */
[----:B-1----:R-:W1:Y:S01]  /*0230*/  I2F.U32.RP R2, UR9 ;  /* 0x0000000900027d06 */ /* 0x002e620008209000 */
[----:B------:R-:W-:-:S07]  /*0240*/  ISETP.NE.U32.AND P2, PT, RZ, UR9, PT ;  /* 0x00000009ff007c0c */ /* 0x000fce000bf45070 */
[----:B-1----:R-:W1:Y:S02]  /*0250*/  MUFU.RCP R2, R2 ;  /* 0x0000000200027308 */ /* 0x002e640000001000 */
[----:B-1----:R-:W-:-:S06]  /*0260*/  IADD3 R4, PT, PT, R2, 0xffffffe, RZ ;  /* 0x0ffffffe02047810 */ /* 0x002fcc0007ffe0ff */
[----:B0-----:R0:W2:Y:S02]  /*0270*/  F2I.FTZ.U32.TRUNC.NTZ R5, R4 ;  /* 0x0000000400057305 */ /* 0x0010a4000021f000 */
[----:B0-----:R-:W-:Y:S01]  /*0280*/  MOV R4, RZ ;  /* 0x000000ff00047202 */ /* 0x001fe20000000f00 */
[----:B--2---:R-:W-:-:S04]  /*0290*/  IMAD.MOV R7, RZ, RZ, -R5 ;  /* 0x000000ffff077224 */ /* 0x004fc800078e0a05 */
[----:B------:R-:W-:-:S04]  /*02a0*/  IMAD R7, R7, UR9, RZ ;  /* 0x0000000907077c24 */ /* 0x000fc8000f8e02ff */
[----:B------:R-:W-:-:S06]  /*02b0*/  IMAD.HI.U32 R6, R5, R7, R4 ;  /* 0x0000000705067227 */ /* 0x000fcc00078e0004 */
[----:B------:R-:W-:-:S04]  /*02c0*/  IMAD.HI.U32 R5, R6, R3, RZ ;  /* 0x0000000306057227 */ /* 0x000fc800078e00ff */
[----:B------:R-:W-:-:S04]  /*02d0*/  IMAD.MOV R6, RZ, RZ, -R5 ;  /* 0x000000ffff067224 */ /* 0x000fc800078e0a05 */
[----:B------:R-:W-:-:S05]  /*02e0*/  IMAD R6, R6, UR9, R3 ;  /* 0x0000000906067c24 */ /* 0x000fca000f8e0203 */
[----:B------:R-:W-:-:S13]  /*02f0*/  ISETP.GE.U32.AND P0, PT, R6, UR9, PT ;  /* 0x0000000906007c0c */ /* 0x000fda000bf06070 */
[----:B------:R-:W-:Y:S01]  /*0300*/  @P0 IADD3 R6, PT, PT, R6, -UR9, RZ ;  /* 0x8000000906060c10 */ /* 0x000fe2000fffe0ff */
[----:B------:R-:W-:-:S03]  /*0310*/  @P0 VIADD R5, R5, 0x1 ;  /* 0x0000000105050836 */ /* 0x000fc60000000000 */
[----:B------:R-:W-:-:S13]  /*0320*/  ISETP.GE.U32.AND P1, PT, R6, UR9, PT ;  /* 0x0000000906007c0c */ /* 0x000fda000bf26070 */
[----:B------:R-:W-:Y:S02]  /*0330*/  @P1 IADD3 R5, PT, PT, R5, 0x1, RZ ;  /* 0x0000000105051810 */ /* 0x000fe40007ffe0ff */
[----:B------:R-:W-:-:S04]  /*0340*/  @!P2 LOP3.LUT R5, RZ, UR9, RZ, 0x33, !PT ;  /* 0x00000009ff05ac12 */ /* 0x000fc8000f8e33ff */
[----:B------:R-:W-:Y:S01]  /*0350*/  ISETP.GE.AND P0, PT, R5, 0x1, PT ;  /* 0x000000010500780c */ /* 0x000fe20003f06270 */
[----:B------:R-:W-:-:S04]  /*0360*/  IMAD R2, R0, R5, RZ ;  /* 0x0000000500027224 */ /* 0x000fc800078e02ff */
[--C-:B------:R-:W-:Y:S02]  /*0370*/  IMAD R4, R3, UR8, R2.reuse ;  /* 0x0000000803047c24 */ /* 0x100fe4000f8e0202 */
[----:B------:R-:W-:-:S03]  /*0380*/  IMAD.IADD R7, R5, 0x1, R2 ;  /* 0x0000000105077824 */ /* 0x000fc600078e0202 */
[----:B---3--:R-:W-:-:S13]  /*0390*/  ISETP.GE.OR P0, PT, R4, UR4, !P0 ;  /* 0x0000000404007c0c */ /* 0x008fda000c706670 */
[----:B------:R-:W-:Y:S05]  /*03a0*/  @P0 BRA `(.L_x_101) ;  /* 0x0000000800240947 */ /* 0x000fea0003800000 */
[C---:B------:R-:W-:Y:S01]  /*03b0*/  VIADDMNMX R9, R2.reuse, 0x1, R7, !PT ;  /* 0x0000000102097846 */ /* 0x040fe20007800107 */
[----:B------:R-:W-:Y:S01]  /*03c0*/  BSSY.RECONVERGENT B1, `(.L_x_102) ;  /* 0x0000017000017945 */ /* 0x000fe20003800200 */
[----:B------:R-:W-:Y:S02]  /*03d0*/  HFMA2 R13, -RZ, RZ, 0, 0 ;  /* 0x00000000ff0d7431 */ /* 0x000fe400000001ff */
[C---:B------:R-:W-:Y:S01]  /*03e0*/  IADD3 R4, PT, PT, -R2.reuse, R9, RZ ;  /* 0x0000000902047210 */ /* 0x040fe20007ffe1ff */
[----:B------:R-:W-:-:S03]  /*03f0*/  IMAD.IADD R6, R2, 0x1, -R9 ;  /* 0x0000000102067824 */ /* 0x000fc600078e0a09 */
[----:B------:R-:W-:Y:S01]  /*0400*/  LOP3.LUT P0, R8, R4, 0x3, RZ, 0xc0, !PT ;  /* 0x0000000304087812 */ /* 0x000fe2000780c0ff */
[----:B------:R-:W-:Y:S01]  /*0410*/  IMAD.MOV.U32 R4, RZ, RZ, R2 ;  /* 0x000000ffff047224 */ /* 0x000fe200078e0002 */
[----:B------:R-:W-:-:S11]  /*0420*/  ISETP.GT.U32.AND P1, PT, R6, -0x4, PT ;  /* 0xfffffffc0600780c */ /* 0x000fd60003f24070 */
[----:B------:R-:W-:Y:S05]  /*0430*/  @!P0 BRA `(.L_x_103) ;  /* 0x00000000003c8947 */ /* 0x000fea0003800000 */
[----:B------:R-:W0:Y:S01]  /*0440*/  S2UR UR5, SR_CgaCtaId ;  /* 0x00000000000579c3 */ /* 0x000e220000008800 */
[----:B------:R-:W-:Y:S01]  /*0450*/  UMOV UR4, 0x400 ;  /* 0x0000040000047882 */ /* 0x000fe20000000000 */
[----:B------:R-:W-:Y:S01]  /*0460*/  IADD3 R8, PT, PT, -R8, RZ, RZ ;  /* 0x000000ff08087210 */ /* 0x000fe20007ffe1ff */
[----:B------:R-:W-:Y:S01]  /*0470*/  IMAD.MOV.U32 R13, RZ, RZ, RZ ;  /* 0x000000ffff0d7224 */ /* 0x000fe200078e00ff */
[----:B------:R-:W-:Y:S01]  /*0480*/  MOV R4, R2 ;  /* 0x0000000200047202 */ /* 0x000fe20000000f00 */
[----:B0-----:R-:W-:-:S06]  /*0490*/  ULEA UR4, UR5, UR4, 0x18 ;  /* 0x0000000405047291 */ /* 0x001fcc000f8ec0ff */
[----:B------:R-:W-:-:S07]  /*04a0*/  LEA R6, R2, UR4, 0x2 ;  /* 0x0000000402067c11 */ /* 0x000fce000f8e10ff */
.L_x_104:
[----:B------:R-:W0:Y:S01]  /*04b0*/  LDS R10, [R6] ;  /* 0x00000000060a7984 */ /* 0x000e220000000800 */
[----:B------:R-:W-:Y:S01]  /*04c0*/  VIADD R8, R8, 0x1 ;  /* 0x0000000108087836 */ /* 0x000fe20000000000 */
[----:B------:R-:W-:-:S04]  /*04d0*/  IADD3 R4, PT, PT, R4, 0x1, RZ ;  /* 0x0000000104047810 */ /* 0x000fc80007ffe0ff */
[----:B------:R-:W-:Y:S01]  /*04e0*/  ISETP.NE.AND P0, PT, R8, RZ, PT ;  /* 0x000000ff0800720c */ /* 0x000fe20003f05270 */
[----:B0-----:R-:W-:-:S05]  /*04f0*/  FADD R13, R10, R13 ;  /* 0x0000000d0a0d7221 */ /* 0x001fca0000000000 */
[----:B------:R0:W-:Y:S02]  /*0500*/  STS [R6], R13 ;  /* 0x0000000d06007388 */ /* 0x0001e40000000800 */
[----:B0-----:R-:W-:-:S05]  /*0510*/  VIADD R6, R6, 0x4 ;  /* 0x0000000406067836 */ /* 0x001fca0000000000 */
[----:B------:R-:W-:Y:S05]  /*0520*/  @P0 BRA `(.L_x_104) ;  /* 0xfffffffc00e00947 */ /* 0x000fea000383ffff */
.L_x_103:
[----:B------:R-:W-:Y:S05]  /*0530*/  BSYNC.RECONVERGENT B1 ;  /* 0x0000000000017941 */ /* 0x000fea0003800200 */
.L_x_102:
[----:B------:R-:W-:Y:S05]  /*0540*/  @P1 BRA `(.L_x_101) ;  /* 0x0000000400bc1947 */ /* 0x000fea0003800000 */
[----:B------:R-:W0:Y:S01]  /*0550*/  S2UR UR5, SR_CgaCtaId ;  /* 0x00000000000579c3 */ /* 0x000e220000008800 */
[----:B------:R-:W-:Y:S01]  /*0560*/  IADD3 R6, PT, PT, R7, -R4, RZ ;  /* 0x8000000407067210 */ /* 0x000fe20007ffe0ff */
[----:B------:R-:W-:Y:S01]  /*0570*/  UMOV UR4, 0x400 ;  /* 0x0000040000047882 */ /* 0x000fe20000000000 */
[----:B------:R-:W-:Y:S01]  /*0580*/  BSSY.RECONVERGENT B1, `(.L_x_105) ;  /* 0x000003d000017945 */ /* 0x000fe20003800200 */
[----:B------:R-:W-:Y:S02]  /*0590*/  PLOP3.LUT P0, PT, PT, PT, PT, 0x80, 0x8 ;  /* 0x000000000008781c */ /* 0x000fe40003f0f070 */
[----:B------:R-:W-:Y:S01]  /*05a0*/  ISETP.GT.AND P1, PT, R6, 0xc, PT ;  /* 0x0000000c0600780c */ /* 0x000fe20003f24270 */
[----:B0-----:R-:W-:-:S06]  /*05b0*/  ULEA UR4, UR5, UR4, 0x18 ;  /* 0x0000000405047291 */ /* 0x001fcc000f8ec0ff */
[----:B------:R-:W-:-:S05]  /*05c0*/  LEA R6, R4, UR4, 0x2 ;  /* 0x0000000404067c11 */ /* 0x000fca000f8e10ff */
[----:B------:R-:W-:Y:S01]  /*05d0*/  VIADD R6, R6, 0x8 ;  /* 0x0000000806067836 */ /* 0x000fe20000000000 */
[----:B------:R-:W-:Y:S06]  /*05e0*/  @!P1 BRA `(.L_x_106) ;  /* 0x0000000000d89947 */ /* 0x000fec0003800000 */
[----:B------:R-:W-:Y:S02]  /*05f0*/  PLOP3.LUT P0, PT, PT, PT, PT, 0x8, 0x80 ;  /* 0x000000000080781c */ /* 0x000fe40003f0e170 */
[----:B------:R-:W-:-:S11]  /*0600*/  IADD3 R9, PT, PT, R7, -0xc, RZ ;  /* 0xfffffff407097810 */ /* 0x000fd60007ffe0ff */
.L_x_107:
[----:B------:R-:W0:Y:S01]  /*0610*/  LDS R12, [R6+-0x8] ;  /* 0xfffff800060c7984 */ /* 0x000e220000000800 */
[----:B------:R-:W-:-:S03]  /*0620*/  VIADD R4, R4, 0x10 ;  /* 0x0000001004047836 */ /* 0x000fc60000000000 */
[----:B------:R-:W1:Y:S02]  /*0630*/  LDS R16, [R6+-0x4] ;  /* 0xfffffc0006107984 */ /* 0x000e640000000800 */
[----:B------:R-:W-:Y:S02]  /*0640*/  ISETP.GE.AND P1, PT, R4, R9, PT ;  /* 0x000000090400720c */ /* 0x000fe40003f26270 */
[----:B------:R-:W2:Y:S04]  /*0650*/  LDS R20, [R6] ;  /* 0x0000000006147984 */ /* 0x000ea80000000800 */
[----:B------:R-:W3:Y:S04]  /*0660*/  LDS R22, [R6+0x4] ;  /* 0x0000040006167984 */ /* 0x000ee80000000800 */
[----:B------:R-:W4:Y:S04]  /*0670*/  LDS R24, [R6+0x8] ;  /* 0x0000080006187984 */ /* 0x000f280000000800 */
[----:B------:R-:W5:Y:S04]  /*0680*/  LDS R18, [R6+0xc] ;  /* 0x00000c0006127984 */ /* 0x000f680000000800 */
[----:B------:R-:W5:Y:S04]  /*0690*/  LDS R15, [R6+0x10] ;  /* 0x00001000060f7984 */ /* 0x000f680000000800 */
[----:B------:R-:W5:Y:S04]  /*06a0*/  LDS R11, [R6+0x14] ;  /* 0x00001400060b7984 */ /* 0x000f680000000800 */
[----:B------:R-:W5:Y:S04]  /*06b0*/  LDS R10, [R6+0x18] ;  /* 0x00001800060a7984 */ /* 0x000f680000000800 */
[----:B------:R-:W5:Y:S01]  /*06c0*/  LDS R8, [R6+0x1c] ;  /* 0x00001c0006087984 */ /* 0x000f620000000800 */
[----:B0-----:R-:W-:-:S03]  /*06d0*/  FADD R13, R12, R13 ;  /* 0x0000000d0c0d7221 */ /* 0x001fc60000000000 */
[----:B------:R-:W-:Y:S01]  /*06e0*/  LDS R14, [R6+0x24] ;  /* 0x00002400060e7984 */ /* 0x000fe20000000800 */
[----:B-1----:R-:W-:-:S03]  /*06f0*/  FADD R17, R13, R16 ;  /* 0x000000100d117221 */ /* 0x002fc60000000000 */
[----:B------:R-:W0:Y:S01]  /*0700*/  LDS R12, [R6+0x20] ;  /* 0x00002000060c7984 */ /* 0x000e220000000800 */
[----:B--2---:R-:W-:-:S03]  /*0710*/  FADD R19, R17, R20 ;  /* 0x0000001411137221 */ /* 0x004fc60000000000 */
[----:B------:R-:W1:Y:S01]  /*0720*/  LDS R16, [R6+0x28] ;  /* 0x0000280006107984 */ /* 0x000e620000000800 */
[----:B---3--:R-:W-:-:S03]  /*0730*/  FADD R23, R19, R22 ;  /* 0x0000001613177221 */ /* 0x008fc60000000000 */
[----:B------:R-:W2:Y:S01]  /*0740*/  LDS R20, [R6+0x2c] ;  /* 0x00002c0006147984 */ /* 0x000ea20000000800 */
[----:B----4-:R-:W-:-:S03]  /*0750*/  FADD R25, R23, R24 ;  /* 0x0000001817197221 */ /* 0x010fc60000000000 */
[----:B------:R-:W3:Y:S01]  /*0760*/  LDS R21, [R6+0x30] ;  /* 0x0000300006157984 */ /* 0x000ee20000000800 */
[----:B-----5:R-:W-:-:S03]  /*0770*/  FADD R18, R25, R18 ;  /* 0x0000001219127221 */ /* 0x020fc60000000000 */
[----:B------:R-:W4:Y:S01]  /*0780*/  LDS R22, [R6+0x34] ;  /* 0x0000340006167984 */ /* 0x000f220000000800 */
[----:B------:R-:W-:-:S03]  /*0790*/  FADD R15, R18, R15 ;  /* 0x0000000f120f7221 */ /* 0x000fc60000000000 */
[----:B------:R4:W-:Y:S01]  /*07a0*/  STS [R6+-0x8], R13 ;  /* 0xfffff80d06007388 */ /* 0x0009e20000000800 */
[----:B------:R-:W-:-:S03]  /*07b0*/  FADD R11, R15, R11 ;  /* 0x0000000b0f0b7221 */ /* 0x000fc60000000000 */
[----:B------:R-:W-:Y:S01]  /*07c0*/  STS [R6+-0x4], R17 ;  /* 0xfffffc1106007388 */ /* 0x000fe20000000800 */
[----:B------:R-:W-:-:S03]  /*07d0*/  FADD R27, R11, R10 ;  /* 0x0000000a0b1b7221 */ /* 0x000fc60000000000 */
[----:B------:R-:W-:Y:S01]  /*07e0*/  STS [R6], R19 ;  /* 0x0000001306007388 */ /* 0x000fe20000000800 */
[----:B------:R-:W-:-:S03]  /*07f0*/  FADD R29, R27, R8 ;  /* 0x000000081b1d7221 */ /* 0x000fc60000000000 */
[----:B------:R-:W-:Y:S04]  /*0800*/  STS [R6+0x4], R23 ;  /* 0x0000041706007388 */ /* 0x000fe80000000800 */
[----:B------:R-:W-:Y:S01]  /*0810*/  STS [R6+0x8], R25 ;  /* 0x0000081906007388 */ /* 0x000fe20000000800 */
[----:B0-----:R-:W-:-:S03]  /*0820*/  FADD R12, R29, R12 ;  /* 0x0000000c1d0c7221 */ /* 0x001fc60000000000 */
[----:B------:R-:W-:Y:S01]  /*0830*/  STS [R6+0xc], R18 ;  /* 0x00000c1206007388 */ /* 0x000fe20000000800 */
[----:B------:R-:W-:-:S03]  /*0840*/  FADD R14, R12, R14 ;  /* 0x0000000e0c0e7221 */ /* 0x000fc60000000000 */
[----:B------:R-:W-:Y:S01]  /*0850*/  STS [R6+0x10], R15 ;  /* 0x0000100f06007388 */ /* 0x000fe20000000800 */
[----:B-1----:R-:W-:-:S03]  /*0860*/  FADD R16, R14, R16 ;  /* 0x000000100e107221 */ /* 0x002fc60000000000 */
[----:B------:R-:W-:Y:S01]  /*0870*/  STS [R6+0x14], R11 ;  /* 0x0000140b06007388 */ /* 0x000fe20000000800 */
[----:B--2---:R-:W-:-:S03]  /*0880*/  FADD R20, R16, R20 ;  /* 0x0000001410147221 */ /* 0x004fc60000000000 */
[----:B------:R-:W-:Y:S01]  /*0890*/  STS [R6+0x18], R27 ;  /* 0x0000181b06007388 */ /* 0x000fe20000000800 */
[----:B---3--:R-:W-:-:S03]  /*08a0*/  FADD R21, R20, R21 ;  /* 0x0000001514157221 */ /* 0x008fc60000000000 */
[----:B------:R-:W-:Y:S01]  /*08b0*/  STS [R6+0x1c], R29 ;  /* 0x00001c1d06007388 */ /* 0x000fe20000000800 */
[----:B----4-:R-:W-:-:S03]  /*08c0*/  FADD R13, R21, R22 ;  /* 0x00000016150d7221 */ /* 0x010fc60000000000 */
[----:B------:R-:W-:Y:S04]  /*08d0*/  STS [R6+0x20], R12 ;  /* 0x0000200c06007388 */ /* 0x000fe80000000800 */
[----:B------:R-:W-:Y:S04]  /*08e0*/  STS [R6+0x24], R14 ;  /* 0x0000240e06007388 */ /* 0x000fe80000000800 */
[----:B------:R-:W-:Y:S04]  /*08f0*/  STS [R6+0x28], R16 ;  /* 0x0000281006007388 */ /* 0x000fe80000000800 */
[----:B------:R-:W-:Y:S04]  /*0900*/  STS [R6+0x2c], R20 ;  /* 0x00002c1406007388 */ /* 0x000fe80000000800 */
[----:B------:R-:W-:Y:S04]  /*0910*/  STS [R6+0x30], R21 ;  /* 0x0000301506007388 */ /* 0x000fe80000000800 */
[----:B------:R0:W-:Y:S02]  /*0920*/  STS [R6+0x34], R13 ;  /* 0x0000340d06007388 */ /* 0x0001e40000000800 */
[----:B0-----:R-:W-:Y:S01]  /*0930*/  IADD3 R6, PT, PT, R6, 0x40, RZ ;  /* 0x0000004006067810 */ /* 0x001fe20007ffe0ff */
[----:B------:R-:W-:Y:S06]  /*0940*/  @!P1 BRA `(.L_x_107) ;  /* 0xfffffffc00309947 */ /* 0x000fec000383ffff */
.L_x_106:
[----:B------:R-:W-:Y:S05]  /*0950*/  BSYNC.RECONVERGENT B1 ;  /* 0x0000000000017941 */ /* 0x000fea0003800200 */
.L_x_105:
[----:B------:R-:W-:Y:S01]  /*0960*/  IMAD.IADD R8, R7, 0x1, -R4 ;  /* 0x0000000107087824 */ /* 0x000fe200078e0a04 */
[----:B------:R-:W-:Y:S04]  /*0970*/  BSSY.RECONVERGENT B1, `(.L_x_108) ;  /* 0x000001e000017945 */ /* 0x000fe80003800200 */
[----:B------:R-:W-:-:S13]  /*0980*/  ISETP.GT.AND P1, PT, R8, 0x4, PT ;  /* 0x000000040800780c */ /* 0x000fda0003f24270 */
[----:B------:R-:W-:Y:S05]  /*0990*/  @!P1 BRA `(.L_x_109) ;  /* 0x00000000006c9947 */ /* 0x000fea0003800000 */
[----:B------:R-:W0:Y:S01]  /*09a0*/  LDS R8, [R6+-0x8] ;  /* 0xfffff80006087984 */ /* 0x000e220000000800 */
[----:B------:R-:W-:Y:S02]  /*09b0*/  PLOP3.LUT P0, PT, PT, PT, PT, 0x8, 0x80 ;  /* 0x000000000080781c */ /* 0x000fe40003f0e170 */
[----:B------:R-:W-:Y:S01]  /*09c0*/  IADD3 R4, PT, PT, R4, 0x8, RZ ;  /* 0x0000000804047810 */ /* 0x000fe20007ffe0ff */
[----:B------:R-:W1:Y:S04]  /*09d0*/  LDS R10, [R6+-0x4] ;  /* 0xfffffc00060a7984 */ /* 0x000e680000000800 */
[----:B------:R-:W2:Y:S04]  /*09e0*/  LDS R12, [R6] ;  /* 0x00000000060c7984 */ /* 0x000ea80000000800 */
[----:B------:R-:W3:Y:S04]  /*09f0*/  LDS R14, [R6+0x4] ;  /* 0x00000400060e7984 */ /* 0x000ee80000000800 */
[----:B------:R-:W4:Y:S04]  /*0a00*/  LDS R16, [R6+0x8] ;  /* 0x0000080006107984 */ /* 0x000f280000000800 */
[----:B------:R-:W5:Y:S04]  /*0a10*/  LDS R18, [R6+0xc] ;  /* 0x00000c0006127984 */ /* 0x000f680000000800 */
[----:B------:R-:W5:Y:S04]  /*0a20*/  LDS R20, [R6+0x10] ;  /* 0x0000100006147984 */ /* 0x000f680000000800 */
[----:B------:R-:W5:Y:S01]  /*0a30*/  LDS R22, [R6+0x14] ;  /* 0x0000140006167984 */ /* 0x000f620000000800 */
[----:B0-----:R-:W-:-:S04]  /*0a40*/  FADD R9, R13, R8 ;  /* 0x000000080d097221 */ /* 0x001fc80000000000 */
[----:B-1----:R-:W-:Y:S01]  /*0a50*/  FADD R11, R9, R10 ;  /* 0x0000000a090b7221 */ /* 0x002fe20000000000 */
[----:B------:R-:W-:Y:S03]  /*0a60*/  STS [R6+-0x8], R9 ;  /* 0xfffff80906007388 */ /* 0x000fe60000000800 */
[----:B--2---:R-:W-:Y:S01]  /*0a70*/  FADD R15, R11, R12 ;  /* 0x0000000c0b0f7221 */ /* 0x004fe20000000000 */
[----:B------:R-:W-:Y:S03]  /*0a80*/  STS [R6+-0x4], R11 ;  /* 0xfffffc0b06007388 */ /* 0x000fe60000000800 */
[----:B---3--:R-:W-:Y:S01]  /*0a90*/  FADD R17, R15, R14 ;  /* 0x0000000e0f117221 */ /* 0x008fe20000000000 */
[----:B------:R-:W-:Y:S03]  /*0aa0*/  STS [R6], R15 ;  /* 0x0000000f06007388 */ /* 0x000fe60000000800 */
[----:B----4-:R-:W-:Y:S01]  /*0ab0*/  FADD R19, R17, R16 ;  /* 0x0000001011137221 */ /* 0x010fe20000000000 */
[----:B------:R-:W-:Y:S03]  /*0ac0*/  STS [R6+0x4], R17 ;  /* 0x0000041106007388 */ /* 0x000fe60000000800 */
[----:B-----5:R-:W-:Y:S01]  /*0ad0*/  FADD R21, R19, R18 ;  /* 0x0000001213157221 */ /* 0x020fe20000000000 */
[----:B------:R-:W-:Y:S03]  /*0ae0*/  STS [R6+0x8], R19 ;  /* 0x0000081306007388 */ /* 0x000fe60000000800 */
[----:B------:R-:W-:Y:S01]  /*0af0*/  FADD R23, R21, R20 ;  /* 0x0000001415177221 */ /* 0x000fe20000000000 */
[----:B------:R-:W-:Y:S03]  /*0b00*/  STS [R6+0xc], R21 ;  /* 0x00000c1506007388 */ /* 0x000fe60000000800 */
[----:B------:R-:W-:Y:S01]  /*0b10*/  FADD R13, R23, R22 ;  /* 0x00000016170d7221 */ /* 0x000fe20000000000 */
[----:B------:R-:W-:Y:S04]  /*0b20*/  STS [R6+0x10], R23 ;  /* 0x0000101706007388 */ /* 0x000fe80000000800 */
[----:B------:R0:W-:Y:S02]  /*0b30*/  STS [R6+0x14], R13 ;  /* 0x0000140d06007388 */ /* 0x0001e40000000800 */
[----:B0-----:R-:W-:-:S07]  /*0b40*/  VIADD R6, R6, 0x20 ;  /* 0x0000002006067836 */ /* 0x001fce0000000000 */
.L_x_109:
[----:B------:R-:W-:Y:S05]  /*0b50*/  BSYNC.RECONVERGENT B1 ;  /* 0x0000000000017941 */ /* 0x000fea0003800200 */
.L_x_108:
[----:B------:R-:W-:-:S13]  /*0b60*/  ISETP.LT.OR P0, PT, R4, R7, P0 ;  /* 0x000000070400720c */ /* 0x000fda0000701670 */
[----:B------:R-:W-:Y:S05]  /*0b70*/  @!P0 BRA `(.L_x_101) ;  /* 0x0000000000308947 */ /* 0x000fea0003800000 */
[----:B------:R-:W0:Y:S04]  /*0b80*/  LDS R4, [R6+-0x8] ;  /* 0xfffff80006047984 */ /* 0x000e280000000800 */
[----:B------:R-:W1:Y:S04]  /*0b90*/  LDS R8, [R6+-0x4] ;  /* 0xfffffc0006087984 */ /* 0x000e680000000800 */
[----:B------:R-:W2:Y:S04]  /*0ba0*/  LDS R10, [R6] ;  /* 0x00000000060a7984 */ /* 0x000ea80000000800 */
[----:B------:R-:W3:Y:S01]  /*0bb0*/  LDS R12, [R6+0x4] ;  /* 0x00000400060c7984 */ /* 0x000ee20000000800 */
[----:B0-----:R-:W-:-:S04]  /*0bc0*/  FADD R13, R4, R13 ;  /* 0x0000000d040d7221 */ /* 0x001fc80000000000 */
[----:B-1----:R-:W-:Y:S01]  /*0bd0*/  FADD R9, R13, R8 ;  /* 0x000000080d097221 */ /* 0x002fe20000000000 */
[----:B------:R0:W-:Y:S03]  /*0be0*/  STS [R6+-0x8], R13 ;  /* 0xfffff80d06007388 */ /* 0x0001e60000000800 */
[----:B--2---:R-:W-:Y:S01]  /*0bf0*/  FADD R11, R9, R10 ;  /* 0x0000000a090b7221 */ /* 0x004fe20000000000 */
[----:B------:R0:W-:Y:S03]  /*0c00*/  STS [R6+-0x4], R9 ;  /* 0xfffffc0906007388 */ /* 0x0001e60000000800 */
[----:B---3--:R-:W-:Y:S01]  /*0c10*/  FADD R15, R11, R12 ;  /* 0x0000000c0b0f7221 */ /* 0x008fe20000000000 */
[----:B------:R0:W-:Y:S04]  /*0c20*/  STS [R6], R11 ;  /* 0x0000000b06007388 */ /* 0x0001e80000000800 */
[----:B------:R0:W-:Y:S02]  /*0c30*/  STS [R6+0x4], R15 ;  /* 0x0000040f06007388 */ /* 0x0001e40000000800 */
.L_x_101:
[----:B------:R-:W-:Y:S05]  /*0c40*/  BSYNC.RECONVERGENT B0 ;  /* 0x0000000000007941 */ /* 0x000fea0003800200 */
.L_x_100:
[----:B------:R-:W-:Y:S01]  /*0c50*/  BAR.SYNC.DEFER_BLOCKING 0x0 ;  /* 0x0000000000007b1d */ /* 0x000fe20000010000 */
[----:B------:R-:W-:-:S09]  /*0c60*/  UISETP.GE.U32.AND UP0, UPT, UR9, 0x2, UPT ;  /* 0x000000020900788c */ /* 0x000fd2000bf06070 */
[----:B------:R-:W-:Y:S05]  /*0c70*/  BRA.U !UP0, `(.L_x_110) ;  /* 0x0000000108887547 */ /* 0x000fea000b800000 */
[----:B------:R-:W1:Y:S01]  /*0c80*/  S2UR UR5, SR_CgaCtaId ;  /* 0x00000000000579c3 */ /* 0x000e620000008800 */
[----:B------:R-:W-:Y:S01]  /*0c90*/  LEA R8, R0, 0x2, 0x1 ;  /* 0x0000000200087811 */ /* 0x000fe200078e08ff */
[----:B------:R-:W-:Y:S01]  /*0ca0*/  UMOV UR4, 0x400 ;  /* 0x0000040000047882 */ /* 0x000fe20000000000 */
[----:B0-----:R-:W-:Y:S01]  /*0cb0*/  SHF.R.S32.HI R9, RZ, 0x1f, R5 ;  /* 0x0000001fff097819 */ /* 0x001fe20000011405 */
[----:B------:R-:W0:Y:S01]  /*0cc0*/  LDCU UR11, c[0x0][0x394] ;  /* 0x00007280ff0b77ac */ /* 0x000e220008000800 */
[----:B------:R-:W-:-:S03]  /*0cd0*/  SHF.R.S32.HI R6, RZ, 0x1f, R3 ;  /* 0x0000001fff067819 */ /* 0x000fc60000011403 */
[-C--:B------:R-:W-:Y:S01]  /*0ce0*/  IMAD R11, R9, R8.reuse, RZ ;  /* 0x00000008090b7224 */ /* 0x080fe200078e02ff */
[----:B------:R-:W-:Y:S01]  /*0cf0*/  UMOV UR10, 0x1 ;  /* 0x00000001000a7882 */ /* 0x000fe20000000000 */
[----:B------:R-:W-:-:S05]  /*0d00*/  IMAD.WIDE.U32 R8, R5, R8, RZ ;  /* 0x0000000805087225 */ /* 0x000fca00078e00ff */
[----:B------:R-:W-:Y:S01]  /*0d10*/  IADD3 R12, PT, PT, R9, R11, RZ ;  /* 0x0000000b090c7210 */ /* 0x000fe20007ffe0ff */
[----:B-1----:R-:W-:-:S03]  /*0d20*/  ULEA UR5, UR5, UR4, 0x18 ;  /* 0x0000000405057291 */ /* 0x002fc6000f8ec0ff */
[----:B0-----:R-:W-:-:S09]  /*0d30*/  UMOV UR4, URZ ;  /* 0x000000ff00047c82 */ /* 0x001fd20008000000 */
.L_x_111:
[----:B------:R-:W-:Y:S02]  /*0d40*/  IMAD R13, R12, UR10, RZ ;  /* 0x0000000a0c0d7c24 */ /* 0x000fe4000f8e02ff */
[----:B-1----:R-:W-:-:S04]  /*0d50*/  IMAD.WIDE.U32 R10, R8, UR10, RZ ;  /* 0x0000000a080a7c25 */ /* 0x002fc8000f8e00ff */
[----:B------:R-:W-:Y:S01]  /*0d60*/  IMAD.U32 R3, RZ, RZ, UR11 ;  /* 0x0000000bff037e24 */ /* 0x000fe2000f8e00ff */
[----:B------:R-:W-:Y:S01]  /*0d70*/  IADD3 R4, P1, PT, R10, -0x1, RZ ;  /* 0xffffffff0a047810 */ /* 0x000fe20007f3e0ff */
[----:B------:R-:W-:Y:S01]  /*0d80*/  IMAD R13, R8, UR4, R13 ;  /* 0x00000004080d7c24 */ /* 0x000fe2000f8e020d */
[----:B------:R-:W-:Y:S02]  /*0d90*/  USHF.L.U64.HI UR4, UR10, 0x1, UR4 ;  /* 0x000000010a047899 */ /* 0x000fe40008010204 */
[----:B------:R-:W-:Y:S02]  /*0da0*/  ISETP.GE.U32.AND P0, PT, R4, R3, PT ;  /* 0x000000030400720c */ /* 0x000fe40003f06070 */
[----:B------:R-:W-:-:S04]  /*0db0*/  IADD3.X R11, PT, PT, R11, -0x1, R13, P1, !PT ;  /* 0xffffffff0b0b7810 */ /* 0x000fc80000ffe40d */
[----:B------:R-:W-:-:S13]  /*0dc0*/  ISETP.GE.U32.AND.EX P0, PT, R11, R6, PT, P0 ;  /* 0x000000060b00720c */ /* 0x000fda0003f06100 */
[----:B------:R-:W-:-:S05]  /*0dd0*/  @!P0 IADD3 R11, PT, PT, -R5, RZ, RZ ;  /* 0x000000ff050b8210 */ /* 0x000fca0007ffe1ff */
[----:B------:R-:W-:Y:S01]  /*0de0*/  @!P0 IMAD R4, R11, UR10, R10 ;  /* 0x0000000a0b048c24 */ /* 0x000fe2000f8e020a */
[----:B------:R-:W-:Y:S01]  /*0df0*/  @!P0 LEA R10, R10, UR5, 0x2 ;  /* 0x000000050a0a8c11 */ /* 0x000fe2000f8e10ff */
[----:B------:R-:W-:-:S03]  /*0e00*/  USHF.L.U32 UR10, UR10, 0x1, URZ ;  /* 0x000000010a0a7899 */ /* 0x000fc600080006ff */
[----:B------:R-:W-:Y:S01]  /*0e10*/  @!P0 LEA R4, R4, UR5, 0x2 ;  /* 0x0000000504048c11 */ /* 0x000fe2000f8e10ff */
[----:B------:R-:W-:Y:S01]  /*0e20*/  @!P0 LDS R11, [R10+-0x4] ;  /* 0xfffffc000a0b8984 */ /* 0x000fe20000000800 */
[----:B------:R-:W-:-:S04]  /*0e30*/  UISETP.GE.U32.AND UP0, UPT, UR10, UR9, UPT ;  /* 0x000000090a00728c */ /* 0x000fc8000bf06070 */
[----:B------:R-:W0:Y:S01]  /*0e40*/  @!P0 LDS R4, [R4+-0x4] ;  /* 0xfffffc0004048984 */ /* 0x000e220000000800 */
[----:B------:R-:W-:Y:S01]  /*0e50*/  UISETP.GE.U32.AND.EX UP0, UPT, UR4, URZ, UPT, UP0 ;  /* 0x000000ff0400728c */ /* 0x000fe2000bf06100 */
[----:B0-----:R-:W-:-:S05]  /*0e60*/  @!P0 FADD R11, R4, R11 ;  /* 0x0000000b040b8221 */ /* 0x001fca0000000000 */
[----:B------:R1:W-:Y:S01]  /*0e70*/  @!P0 STS [R10+-0x4], R11 ;  /* 0xfffffc0b0a008388 */ /* 0x0003e20000000800 */
[----:B------:R-:W-:Y:S06]  /*0e80*/  BAR.SYNC.DEFER_BLOCKING 0x0 ;  /* 0x0000000000007b1d */ /* 0x000fec0000010000 */
[----:B------:R-:W-:Y:S05]  /*0e90*/  BRA.U !UP0, `(.L_x_111) ;  /* 0xfffffffd08a87547 */ /* 0x000fea000b83ffff */
.L_x_110:
[----:B------:R-:W-:Y:S01]  /*0ea0*/  SHF.R.S32.HI R4, RZ, 0x1f, R3 ;  /* 0x0000001fff047819 */ /* 0x000fe20000011403 */
[----:B------:R-:W-:Y:S01]  /*0eb0*/  BSSY.RECONVERGENT B0, `(.L_x_112) ;  /* 0x0000023000007945 */ /* 0x000fe20003800200 */
[----:B------:R-:W-:Y:S02]  /*0ec0*/  ISETP.NE.AND P1, PT, R0, RZ, PT ;  /* 0x000000ff0000720c */ /* 0x000fe40003f25270 */
[----:B------:R-:W-:-:S04]  /*0ed0*/  LEA.HI R4, R4, R3, RZ, 0x2 ;  /* 0x0000000304047211 */ /* 0x000fc800078f10ff */
[----:B------:R-:W-:-:S04]  /*0ee0*/  SHF.R.S32.HI R4, RZ, 0x2, R4 ;  /* 0x00000002ff047819 */ /* 0x000fc80000011404 */
[----:B------:R-:W-:-:S13]  /*0ef0*/  ISETP.GE.U32.AND P0, PT, R4, R5, PT ;  /* 0x000000050400720c */ /* 0x000fda0003f06070 */
[----:B------:R-:W-:Y:S05]  /*0f00*/  @!P0 BRA `(.L_x_113) ;  /* 0x0000000000748947 */ /* 0x000fea0003800000 */
[----:B0-----:R-:W0:Y:S01]  /*0f10*/  S2R R9, SR_CgaCtaId ;  /* 0x0000000000097919 */ /* 0x001e220000008800 */
[----:B------:R-:W2:Y:S01]  /*0f20*/  LDC R14, c[0x0][0x394] ;  /* 0x0000e500ff0e7b82 */ /* 0x000ea20000000800 */
[----:B------:R-:W-:Y:S01]  /*0f30*/  MOV R6, 0x400 ;  /* 0x0000040000067802 */ /* 0x000fe20000000f00 */
[--C-:B-1----:R-:W-:Y:S01]  /*0f40*/  IMAD.MOV.U32 R11, RZ, RZ, R4.reuse ;  /* 0x000000ffff0b7224 */ /* 0x102fe200078e0004 */
[----:B------:R-:W-:Y:S02]  /*0f50*/  SHF.R.S32.HI R15, RZ, 0x1f, R3 ;  /* 0x0000001fff0f7819 */ /* 0x000fe40000011403 */
[----:B------:R-:W-:Y:S02]  /*0f60*/  SHF.R.S32.HI R10, RZ, 0x1f, R4 ;  /* 0x0000001fff0a7819 */ /* 0x000fe40000011404 */
[----:B------:R-:W-:Y:S02]  /*0f70*/  LEA R12, R0, 0x2, 0x1 ;  /* 0x00000002000c7811 */ /* 0x000fe400078e08ff */
[----:B------:R-:W-:-:S02]  /*0f80*/  SHF.R.S32.HI R17, RZ, 0x1f, R5 ;  /* 0x0000001fff117819 */ /* 0x000fc40000011405 */
[----:B0-----:R-:W-:-:S07]  /*0f90*/  LEA R19, R9, R6, 0x18 ;  /* 0x0000000609137211 */ /* 0x001fce00078ec0ff */
.L_x_114:
[----:B------:R-:W-:Y:S01]  /*0fa0*/  IMAD.WIDE.U32 R8, R11, R12, RZ ;  /* 0x0000000c0b087225 */ /* 0x000fe200078e00ff */
[----:B--2---:R-:W-:-:S03]  /*0fb0*/  MOV R3, R14 ;  /* 0x0000000e00037202 */ /* 0x004fc60000000f00 */
[----:B------:R-:W-:Y:S01]  /*0fc0*/  IMAD R13, R10, R12, RZ ;  /* 0x0000000c0a0d7224 */ /* 0x000fe200078e02ff */
[----:B------:R-:W-:-:S03]  /*0fd0*/  IADD3 R4, P2, P3, R8, -0x1, R11 ;  /* 0xffffffff08047810 */ /* 0x000fc60007b5e00b */
[----:B------:R-:W-:Y:S01]  /*0fe0*/  IMAD.IADD R6, R9, 0x1, R13 ;  /* 0x0000000109067824 */ /* 0x000fe200078e020d */
[----:B------:R-:W-:-:S04]  /*0ff0*/  ISETP.GE.U32.AND P0, PT, R4, R3, PT ;  /* 0x000000030400720c */ /* 0x000fc80003f06070 */
[----:B------:R-:W-:-:S04]  /*1000*/  IADD3.X R4, PT, PT, R6, -0x1, R10, P2, P3 ;  /* 0xffffffff06047810 */ /* 0x000fc800017e640a */
[----:B------:R-:W-:-:S13]  /*1010*/  ISETP.GE.U32.AND.EX P0, PT, R4, R15, PT, P0 ;  /* 0x0000000f0400720c */ /* 0x000fda0003f06100 */
[----:B------:R-:W-:-:S05]  /*1020*/  @!P0 LEA R8, R8, R19, 0x2 ;  /* 0x0000001308088211 */ /* 0x000fca00078e10ff */
[C---:B------:R-:W-:Y:S01]  /*1030*/  @!P0 IMAD R4, R11.reuse, 0x4, R8 ;  /* 0x000000040b048824 */ /* 0x040fe200078e0208 */
[--C-:B------:R-:W-:Y:S01]  /*1040*/  SHF.R.U64 R11, R11, 0x1, R10.reuse ;  /* 0x000000010b0b7819 */ /* 0x100fe2000000120a */
[----:B------:R-:W-:Y:S01]  /*1050*/  @!P0 LDS R8, [R8+-0x4] ;  /* 0xfffffc0008088984 */ /* 0x000fe20000000800 */
[----:B------:R-:W-:-:S03]  /*1060*/  SHF.R.U32.HI R10, RZ, 0x1, R10 ;  /* 0x00000001ff0a7819 */ /* 0x000fc6000001160a */
[----:B------:R-:W0:Y:S02]  /*1070*/  @!P0 LDS R9, [R4+-0x4] ;  /* 0xfffffc0004098984 */ /* 0x000e240000000800 */
[----:B0-----:R-:W-:-:S05]  /*1080*/  @!P0 FADD R9, R8, R9 ;  /* 0x0000000908098221 */ /* 0x001fca0000000000 */
[----:B------:R3:W-:Y:S01]  /*1090*/  @!P0 STS [R4+-0x4], R9 ;  /* 0xfffffc0904008388 */ /* 0x0007e20000000800 */
[----:B------:R-:W-:Y:S01]  /*10a0*/  BAR.SYNC.DEFER_BLOCKING 0x0 ;  /* 0x0000000000007b1d */ /* 0x000fe20000010000 */
[----:B------:R-:W-:-:S04]  /*10b0*/  ISETP.GE.U32.AND P0, PT, R11, R5, PT ;  /* 0x000000050b00720c */ /* 0x000fc80003f06070 */
[----:B------:R-:W-:-:S13]  /*10c0*/  ISETP.GE.U32.AND.EX P0, PT, R10, R17, PT, P0 ;  /* 0x000000110a00720c */ /* 0x000fda0003f06100 */
[----:B---3--:R-:W-:Y:S05]  /*10d0*/  @P0 BRA `(.L_x_114) ;  /* 0xfffffffc00b00947 */ /* 0x008fea000383ffff */
.L_x_113:
[----:B------:R-:W-:Y:S05]  /*10e0*/  BSYNC.RECONVERGENT B0 ;  /* 0x0000000000007941 */ /* 0x000fea0003800200 */
.L_x_112:
[----:B------:R-:W-:Y:S04]  /*10f0*/  BSSY.RECONVERGENT B0, `(.L_x_115) ;  /* 0x0000093000007945 */ /* 0x000fe80003800200 */
[----:B------:R-:W-:Y:S05]  /*1100*/  @!P1 BRA `(.L_x_116) ;  /* 0x0000000800449947 */ /* 0x000fea0003800000 */
[----:B01----:R-:W0:Y:S01]  /*1110*/  S2R R11, SR_CgaCtaId ;  /* 0x00000000000b7919 */ /* 0x003e220000008800 */
[----:B------:R-:W-:Y:S02]  /*1120*/  IADD3 R9, PT, PT, R7, -0x1, RZ ;  /* 0xffffffff07097810 */ /* 0x000fe40007ffe0ff */
[----:B------:R-:W-:Y:S02]  /*1130*/  MOV R4, 0x400 ;  /* 0x0000040000047802 */ /* 0x000fe40000000f00 */
[----:B------:R-:W-:Y:S02]  /*1140*/  ISETP.GE.AND P0, PT, R2, R9, PT ;  /* 0x000000090200720c */ /* 0x000fe40003f06270 */
[----:B0-----:R-:W-:-:S11]  /*1150*/  LEA R13, R11, R4, 0x18 ;  /* 0x000000040b0d7211 */ /* 0x001fd600078ec0ff */
[----:B------:R-:W-:Y:S05]  /*1160*/  @P0 BRA `(.L_x_116) ;  /* 0x00000008002c0947 */ /* 0x000fea0003800000 */
[----:B------:R-:W-:Y:S01]  /*1170*/  IMAD R10, R2, 0x4, R13 ;  /* 0x00000004020a7824 */ /* 0x000fe200078e020d */
[C---:B------:R-:W-:Y:S01]  /*1180*/  LOP3.LUT R6, R5.reuse, 0x3, RZ, 0xc0, !PT ;  /* 0x0000000305067812 */ /* 0x040fe200078ec0ff */
[----:B------:R-:W-:Y:S01]  /*1190*/  BSSY.RECONVERGENT B1, `(.L_x_117) ;  /* 0x0000012000017945 */ /* 0x000fe20003800200 */
[----:B------:R-:W-:Y:S02]  /*11a0*/  IADD3 R8, PT, PT, R5, -0x2, RZ ;  /* 0xfffffffe05087810 */ /* 0x000fe40007ffe0ff */
[----:B------:R0:W1:Y:S01]  /*11b0*/  LDS R4, [R10+-0x4] ;  /* 0xfffffc000a047984 */ /* 0x0000620000000800 */
[----:B------:R-:W-:Y:S02]  /*11c0*/  ISETP.NE.AND P0, PT, R6, 0x1, PT ;  /* 0x000000010600780c */ /* 0x000fe40003f05270 */
[----:B------:R-:W-:-:S11]  /*11d0*/  ISETP.GE.U32.AND P1, PT, R8, 0x3, PT ;  /* 0x000000030800780c */ /* 0x000fd60003f26070 */
[----:B0-----:R-:W-:Y:S05]  /*11e0*/  @!P0 BRA `(.L_x_118) ;  /* 0x0000000000308947 */ /* 0x001fea0003800000 */
[----:B------:R-:W-:-:S05]  /*11f0*/  VIADD R5, R5, 0x3 ;  /* 0x0000000305057836 */ /* 0x000fca0000000000 */
[----:B------:R-:W-:Y:S02]  /*1200*/  LOP3.LUT R9, R5, 0x3, RZ, 0xc0, !PT ;  /* 0x0000000305097812 */ /* 0x000fe400078ec0ff */
[----:B------:R-:W-:-:S03]  /*1210*/  MOV R5, R10 ;  /* 0x0000000a00057202 */ /* 0x000fc60000000f00 */
[----:B------:R-:W-:Y:S01]  /*1220*/  IMAD.IADD R2, R2, 0x1, R9 ;  /* 0x0000000102027824 */ /* 0x000fe200078e0209 */
[----:B------:R-:W-:-:S07]  /*1230*/  IADD3 R9, PT, PT, -R9, RZ, RZ ;  /* 0x000000ff09097210 */ /* 0x000fce0007ffe1ff */
.L_x_119:
[----:B------:R-:W1:Y:S01]  /*1240*/  LDS R11, [R5] ;  /* 0x00000000050b7984 */ /* 0x000e620000000800 */
[----:B------:R-:W-:-:S05]  /*1250*/  VIADD R9, R9, 0x1 ;  /* 0x0000000109097836 */ /* 0x000fca0000000000 */
[----:B------:R-:W-:Y:S01]  /*1260*/  ISETP.NE.AND P0, PT, R9, RZ, PT ;  /* 0x000000ff0900720c */ /* 0x000fe20003f05270 */
[----:B-1----:R-:W-:-:S05]  /*1270*/  FADD R6, R4, R11 ;  /* 0x0000000b04067221 */ /* 0x002fca0000000000 */
[----:B------:R0:W-:Y:S02]  /*1280*/  STS [R5], R6 ;  /* 0x0000000605007388 */ /* 0x0001e40000000800 */
[----:B0-----:R-:W-:-:S05]  /*1290*/  IADD3 R5, PT, PT, R5, 0x4, RZ ;  /* 0x0000000405057810 */ /* 0x001fca0007ffe0ff */
[----:B------:R-:W-:Y:S05]  /*12a0*/  @P0 BRA `(.L_x_119) ;  /* 0xfffffffc00e40947 */ /* 0x000fea000383ffff */
.L_x_118:
[----:B------:R-:W-:Y:S05]  /*12b0*/  BSYNC.RECONVERGENT B1 ;  /* 0x0000000000017941 */ /* 0x000fea0003800200 */
.L_x_117:
[----:B------:R-:W-:Y:S05]  /*12c0*/  @!P1 BRA `(.L_x_116) ;  /* 0x0000000400d49947 */ /* 0x000fea0003800000 */
[C---:B------:R-:W-:Y:S01]  /*12d0*/  IMAD.IADD R7, R2.reuse, 0x1, -R7 ;  /* 0x0000000102077824 */ /* 0x040fe200078e0a07 */
[----:B------:R-:W-:Y:S01]  /*12e0*/  LEA R2, R2, R13, 0x2 ;  /* 0x0000000d02027211 */ /* 0x000fe200078e10ff */
[----:B------:R-:W-:Y:S03]  /*12f0*/  BSSY.RELIABLE B1, `(.L_x_120) ;  /* 0x0000062000017945 */ /* 0x000fe60003800100 */
[----:B------:R-:W-:Y:S01]  /*1300*/  ISETP.GE.AND P0, PT, R7, -0x1, PT ;  /* 0xffffffff0700780c */ /* 0x000fe20003f06270 */
[----:B------:R-:W-:-:S12]  /*1310*/  VIADD R2, R2, 0x8 ;  /* 0x0000000802027836 */ /* 0x000fd80000000000 */
[----:B------:R-:W-:Y:S05]  /*1320*/  @P0 BRA `(.L_x_121) ;  /* 0x0000000400780947 */ /* 0x000fea0003800000 */
[----:B------:R-:W-:Y:S01]  /*1330*/  IADD3 R5, PT, PT, -R7, -0x1, RZ ;  /* 0xffffffff07057810 */ /* 0x000fe20007ffe1ff */
[----:B------:R-:W-:Y:S01]  /*1340*/  BSSY.RECONVERGENT B2, `(.L_x_122) ;  /* 0x0000039000027945 */ /* 0x000fe20003800200 */
[----:B------:R-:W-:Y:S02]  /*1350*/  PLOP3.LUT P0, PT, PT, PT, PT, 0x80, 0x8 ;  /* 0x000000000008781c */ /* 0x000fe40003f0f070 */
[----:B------:R-:W-:-:S13]  /*1360*/  ISETP.GT.AND P1, PT, R5, 0xc, PT ;  /* 0x0000000c0500780c */ /* 0x000fda0003f24270 */
[----:B------:R-:W-:Y:S05]  /*1370*/  @!P1 BRA `(.L_x_123) ;  /* 0x0000000000d49947 */ /* 0x000fea0003800000 */
[----:B------:R-:W-:-:S13]  /*1380*/  PLOP3.LUT P0, PT, PT, PT, PT, 0x8, 0x80 ;  /* 0x000000000080781c */ /* 0x000fda0003f0e170 */
.L_x_124:
[----:B------:R-:W1:Y:S01]  /*1390*/  LDS R21, [R2+-0x8] ;  /* 0xfffff80002157984 */ /* 0x000e620000000800 */
[----:B------:R-:W-:-:S03]  /*13a0*/  IADD3 R7, PT, PT, R7, 0x10, RZ ;  /* 0x0000001007077810 */ /* 0x000fc60007ffe0ff */
[----:B------:R-:W0:Y:S01]  /*13b0*/  LDS R23, [R2+-0x4] ;  /* 0xfffffc0002177984 */ /* 0x000e220000000800 */
[----:B------:R-:W-:-:S03]  /*13c0*/  ISETP.GE.AND P1, PT, R7, -0xd, PT ;  /* 0xfffffff30700780c */ /* 0x000fc60003f26270 */
[----:B------:R-:W2:Y:S04]  /*13d0*/  LDS R25, [R2] ;  /* 0x0000000002197984 */ /* 0x000ea80000000800 */
[----:B------:R-:W3:Y:S04]  /*13e0*/  LDS R27, [R2+0x4] ;  /* 0x00000400021b7984 */ /* 0x000ee80000000800 */
[----:B------:R-:W4:Y:S04]  /*13f0*/  LDS R29, [R2+0x8] ;  /* 0x00000800021d7984 */ /* 0x000f280000000800 */
[----:B------:R-:W5:Y:S04]  /*1400*/  LDS R6, [R2+0xc] ;  /* 0x00000c0002067984 */ /* 0x000f680000000800 */
[----:B------:R-:W-:Y:S04]  /*1410*/  LDS R8, [R2+0x10] ;  /* 0x0000100002087984 */ /* 0x000fe80000000800 */
[----:B------:R-:W5:Y:S04]  /*1420*/  LDS R10, [R2+0x14] ;  /* 0x00001400020a7984 */ /* 0x000f680000000800 */
[----:B------:R-:W5:Y:S04]  /*1430*/  LDS R12, [R2+0x18] ;  /* 0x00001800020c7984 */ /* 0x000f680000000800 */
[----:B------:R-:W5:Y:S04]  /*1440*/  LDS R19, [R2+0x1c] ;  /* 0x00001c0002137984 */ /* 0x000f680000000800 */
[----:B------:R-:W5:Y:S01]  /*1450*/  LDS R17, [R2+0x20] ;  /* 0x0000200002117984 */ /* 0x000f620000000800 */
[----:B-1----:R-:W-:-:S03]  /*1460*/  FADD R21, R4, R21 ;  /* 0x0000001504157221 */ /* 0x002fc60000000000 */
[----:B------:R-:W1:Y:S01]  /*1470*/  LDS R15, [R2+0x24] ;  /* 0x00002400020f7984 */ /* 0x000e620000000800 */
[----:B0-----:R-:W-:-:S03]  /*1480*/  FADD R23, R4, R23 ;  /* 0x0000001704177221 */ /* 0x001fc60000000000 */
[----:B------:R-:W0:Y:S01]  /*1490*/  LDS R5, [R2+0x28] ;  /* 0x0000280002057984 */ /* 0x000e220000000800 */
[----:B--2---:R-:W-:-:S03]  /*14a0*/  FADD R25, R4, R25 ;  /* 0x0000001904197221 */ /* 0x004fc60000000000 */
[----:B------:R-:W2:Y:S01]  /*14b0*/  LDS R13, [R2+0x2c] ;  /* 0x00002c00020d7984 */ /* 0x000ea20000000800 */
[----:B---3--:R-:W-:-:S03]  /*14c0*/  FADD R27, R4, R27 ;  /* 0x0000001b041b7221 */ /* 0x008fc60000000000 */
[----:B------:R-:W3:Y:S01]  /*14d0*/  LDS R11, [R2+0x30] ;  /* 0x00003000020b7984 */ /* 0x000ee20000000800 */
[----:B----4-:R-:W-:-:S03]  /*14e0*/  FADD R29, R4, R29 ;  /* 0x0000001d041d7221 */ /* 0x010fc60000000000 */
[----:B------:R-:W4:Y:S01]  /*14f0*/  LDS R9, [R2+0x34] ;  /* 0x0000340002097984 */ /* 0x000f220000000800 */
[----:B-----5:R-:W-:-:S03]  /*1500*/  FADD R6, R4, R6 ;  /* 0x0000000604067221 */ /* 0x020fc60000000000 */
[----:B------:R5:W-:Y:S01]  /*1510*/  STS [R2+-0x8], R21 ;  /* 0xfffff81502007388 */ /* 0x000be20000000800 */
[----:B------:R-:W-:-:S03]  /*1520*/  FADD R10, R4, R10 ;  /* 0x0000000a040a7221 */ /* 0x000fc60000000000 */
[----:B------:R-:W-:Y:S01]  /*1530*/  STS [R2+-0x4], R23 ;  /* 0xfffffc1702007388 */ /* 0x000fe20000000800 */
[----:B------:R-:W-:-:S03]  /*1540*/  FADD R12, R4, R12 ;  /* 0x0000000c040c7221 */ /* 0x000fc60000000000 */
[----:B------:R-:W-:Y:S01]  /*1550*/  STS [R2], R25 ;  /* 0x0000001902007388 */ /* 0x000fe20000000800 */
[C---:B-----5:R-:W-:Y:S01]  /*1560*/  FADD R21, R4.reuse, R8 ;  /* 0x0000000804157221 */ /* 0x060fe20000000000 */
[C---:B------:R-:W-:Y:S02]  /*1570*/  FADD R19, R4.reuse, R19 ;  /* 0x0000001304137221 */ /* 0x040fe40000000000 */
[----:B------:R-:W-:Y:S01]  /*1580*/  STS [R2+0x4], R27 ;  /* 0x0000041b02007388 */ /* 0x000fe20000000800 */
[----:B------:R-:W-:-:S03]  /*1590*/  FADD R17, R4, R17 ;  /* 0x0000001104117221 */ /* 0x000fc60000000000 */
[----:B------:R-:W-:Y:S01]  /*15a0*/  STS [R2+0x8], R29 ;  /* 0x0000081d02007388 */ /* 0x000fe20000000800 */
[----:B-1----:R-:W-:-:S03]  /*15b0*/  FADD R15, R4, R15 ;  /* 0x0000000f040f7221 */ /* 0x002fc60000000000 */
[----:B------:R-:W-:Y:S01]  /*15c0*/  STS [R2+0xc], R6 ;  /* 0x00000c0602007388 */ /* 0x000fe20000000800 */
[----:B0-----:R-:W-:-:S03]  /*15d0*/  FADD R5, R4, R5 ;  /* 0x0000000504057221 */ /* 0x001fc60000000000 */
        /* <DEDUP_REMOVED lines=11> */
[----:B------:R-:W-:Y:S04]  /*1690*/  STS [R2+0x30], R11 ;  /* 0x0000300b02007388 */ /* 0x000fe80000000800 */
[----:B------:R0:W-:Y:S02]  /*16a0*/  STS [R2+0x34], R9 ;  /* 0x0000340902007388 */ /* 0x0001e40000000800 */
[----:B0-----:R-:W-:Y:S01]  /*16b0*/  VIADD R2, R2, 0x40 ;  /* 0x0000004002027836 */ /* 0x001fe20000000000 */
[----:B------:R-:W-:Y:S06]  /*16c0*/  @!P1 BRA `(.L_x_124) ;  /* 0xfffffffc00309947 */ /* 0x000fec000383ffff */
.L_x_123:
[----:B------:R-:W-:Y:S05]  /*16d0*/  BSYNC.RECONVERGENT B2 ;  /* 0x0000000000027941 */ /* 0x000fea0003800200 */
.L_x_122:
[----:B------:R-:W-:Y:S01]  /*16e0*/  IADD3 R5, PT, PT, -R7, -0x1, RZ ;  /* 0xffffffff07057810 */ /* 0x000fe20007ffe1ff */
[----:B------:R-:W-:Y:S03]  /*16f0*/  BSSY.RECONVERGENT B2, `(.L_x_125) ;  /* 0x000001e000027945 */ /* 0x000fe60003800200 */
[----:B------:R-:W-:-:S13]  /*1700*/  ISETP.GT.AND P1, PT, R5, 0x4, PT ;  /* 0x000000040500780c */ /* 0x000fda0003f24270 */
[----:B------:R-:W-:Y:S05]  /*1710*/  @!P1 BRA `(.L_x_126) ;  /* 0x00000000006c9947 */ /* 0x000fea0003800000 */
[----:B------:R-:W1:Y:S01]  /*1720*/  LDS R5, [R2+-0x8] ;  /* 0xfffff80002057984 */ /* 0x000e620000000800 */
[----:B------:R-:W-:Y:S02]  /*1730*/  PLOP3.LUT P0, PT, PT, PT, PT, 0x8, 0x80 ;  /* 0x000000000080781c */ /* 0x000fe40003f0e170 */
[----:B------:R-:W-:Y:S01]  /*1740*/  IADD3 R7, PT, PT, R7, 0x8, RZ ;  /* 0x0000000807077810 */ /* 0x000fe20007ffe0ff */
[----:B------:R-:W0:Y:S04]  /*1750*/  LDS R9, [R2+-0x4] ;  /* 0xfffffc0002097984 */ /* 0x000e280000000800 */
[----:B------:R-:W2:Y:S04]  /*1760*/  LDS R11, [R2] ;  /* 0x00000000020b7984 */ /* 0x000ea80000000800 */
[----:B------:R-:W3:Y:S04]  /*1770*/  LDS R13, [R2+0x4] ;  /* 0x00000400020d7984 */ /* 0x000ee80000000800 */
[----:B------:R-:W4:Y:S04]  /*1780*/  LDS R15, [R2+0x8] ;  /* 0x00000800020f7984 */ /* 0x000f280000000800 */
[----:B------:R-:W5:Y:S04]  /*1790*/  LDS R17, [R2+0xc] ;  /* 0x00000c0002117984 */ /* 0x000f680000000800 */
[----:B------:R-:W5:Y:S04]  /*17a0*/  LDS R19, [R2+0x10] ;  /* 0x0000100002137984 */ /* 0x000f680000000800 */
[----:B------:R-:W5:Y:S01]  /*17b0*/  LDS R21, [R2+0x14] ;  /* 0x0000140002157984 */ /* 0x000f620000000800 */
[C---:B-1----:R-:W-:Y:S01]  /*17c0*/  FADD R5, R4.reuse, R5 ;  /* 0x0000000504057221 */ /* 0x042fe20000000000 */
[----:B0-----:R-:W-:-:S04]  /*17d0*/  FADD R9, R4, R9 ;  /* 0x0000000904097221 */ /* 0x001fc80000000000 */
[----:B------:R-:W-:Y:S01]  /*17e0*/  STS [R2+-0x8], R5 ;  /* 0xfffff80502007388 */ /* 0x000fe20000000800 */
[----:B--2---:R-:W-:-:S03]  /*17f0*/  FADD R11, R4, R11 ;  /* 0x0000000b040b7221 */ /* 0x004fc60000000000 */
[----:B------:R-:W-:Y:S01]  /*1800*/  STS [R2+-0x4], R9 ;  /* 0xfffffc0902007388 */ /* 0x000fe20000000800 */
[----:B---3--:R-:W-:-:S03]  /*1810*/  FADD R13, R4, R13 ;  /* 0x0000000d040d7221 */ /* 0x008fc60000000000 */
[----:B------:R-:W-:Y:S01]  /*1820*/  STS [R2], R11 ;  /* 0x0000000b02007388 */ /* 0x000fe20000000800 */
[----:B----4-:R-:W-:-:S03]  /*1830*/  FADD R15, R4, R15 ;  /* 0x0000000f040f7221 */ /* 0x010fc60000000000 */
[----:B------:R-:W-:Y:S01]  /*1840*/  STS [R2+0x4], R13 ;  /* 0x0000040d02007388 */ /* 0x000fe20000000800 */
[----:B-----5:R-:W-:-:S03]  /*1850*/  FADD R17, R4, R17 ;  /* 0x0000001104117221 */ /* 0x020fc60000000000 */
[----:B------:R-:W-:Y:S01]  /*1860*/  STS [R2+0x8], R15 ;  /* 0x0000080f02007388 */ /* 0x000fe20000000800 */
[----:B------:R-:W-:-:S03]  /*1870*/  FADD R19, R4, R19 ;  /* 0x0000001304137221 */ /* 0x000fc60000000000 */
[----:B------:R-:W-:Y:S01]  /*1880*/  STS [R2+0xc], R17 ;  /* 0x00000c1102007388 */ /* 0x000fe20000000800 */
[----:B------:R-:W-:-:S03]  /*1890*/  FADD R21, R4, R21 ;  /* 0x0000001504157221 */ /* 0x000fc60000000000 */
[----:B------:R-:W-:Y:S04]  /*18a0*/  STS [R2+0x10], R19 ;  /* 0x0000101302007388 */ /* 0x000fe80000000800 */
[----:B------:R0:W-:Y:S02]  /*18b0*/  STS [R2+0x14], R21 ;  /* 0x0000141502007388 */ /* 0x0001e40000000800 */
[----:B0-----:R-:W-:-:S07]  /*18c0*/  IADD3 R2, PT, PT, R2, 0x20, RZ ;  /* 0x0000002002027810 */ /* 0x001fce0007ffe0ff */
.L_x_126:
[----:B------:R-:W-:Y:S05]  /*18d0*/  BSYNC.RECONVERGENT B2 ;  /* 0x0000000000027941 */ /* 0x000fea0003800200 */
.L_x_125:
[----:B------:R-:W-:-:S13]  /*18e0*/  ISETP.NE.OR P0, PT, R7, -0x1, P0 ;  /* 0xffffffff0700780c */ /* 0x000fda0000705670 */
[----:B------:R-:W-:Y:S05]  /*18f0*/  @!P0 BREAK.RELIABLE B1 ;  /* 0x0000000000018942 */ /* 0x000fea0003800100 */
[----:B------:R-:W-:Y:S05]  /*1900*/  @!P0 BRA `(.L_x_116) ;  /* 0x0000000000448947 */ /* 0x000fea0003800000 */
.L_x_121:
[----:B------:R-:W-:Y:S05]  /*1910*/  BSYNC.RELIABLE B1 ;  /* 0x0000000000017941 */ /* 0x000fea0003800100 */
.L_x_120:
[----:B------:R-:W1:Y:S01]  /*1920*/  LDS R5, [R2+-0x8] ;  /* 0xfffff80002057984 */ /* 0x000e620000000800 */
[----:B------:R-:W-:-:S03]  /*1930*/  VIADD R7, R7, 0x4 ;  /* 0x0000000407077836 */ /* 0x000fc60000000000 */
[----:B------:R-:W0:Y:S02]  /*1940*/  LDS R9, [R2+-0x4] ;  /* 0xfffffc0002097984 */ /* 0x000e240000000800 */
[----:B------:R-:W-:Y:S02]  /*1950*/  ISETP.NE.AND P0, PT, R7, -0x1, PT ;  /* 0xffffffff0700780c */ /* 0x000fe40003f05270 */
[----:B------:R-:W2:Y:S04]  /*1960*/  LDS R11, [R2] ;  /* 0x00000000020b7984 */ /* 0x000ea80000000800 */
[----:B------:R-:W3:Y:S01]  /*1970*/  LDS R13, [R2+0x4] ;  /* 0x00000400020d7984 */ /* 0x000ee20000000800 */
[C---:B-1----:R-:W-:Y:S01]  /*1980*/  FADD R5, R4.reuse, R5 ;  /* 0x0000000504057221 */ /* 0x042fe20000000000 */
[----:B0-----:R-:W-:-:S04]  /*1990*/  FADD R9, R4, R9 ;  /* 0x0000000904097221 */ /* 0x001fc80000000000 */
[----:B------:R-:W-:Y:S01]  /*19a0*/  STS [R2+-0x8], R5 ;  /* 0xfffff80502007388 */ /* 0x000fe20000000800 */
[----:B--2---:R-:W-:-:S03]  /*19b0*/  FADD R11, R4, R11 ;  /* 0x0000000b040b7221 */ /* 0x004fc60000000000 */
[----:B------:R-:W-:Y:S01]  /*19c0*/  STS [R2+-0x4], R9 ;  /* 0xfffffc0902007388 */ /* 0x000fe20000000800 */
[----:B---3--:R-:W-:-:S03]  /*19d0*/  FADD R13, R4, R13 ;  /* 0x0000000d040d7221 */ /* 0x008fc60000000000 */
[----:B------:R-:W-:Y:S04]  /*19e0*/  STS [R2], R11 ;  /* 0x0000000b02007388 */ /* 0x000fe80000000800 */
[----:B------:R0:W-:Y:S02]  /*19f0*/  STS [R2+0x4], R13 ;  /* 0x0000040d02007388 */ /* 0x0001e40000000800 */
[----:B0-----:R-:W-:Y:S01]  /*1a00*/  IADD3 R2, PT, PT, R2, 0x10, RZ ;  /* 0x0000001002027810 */ /* 0x001fe20007ffe0ff */
[----:B------:R-:W-:Y:S06]  /*1a10*/  @P0 BRA `(.L_x_120) ;  /* 0xfffffffc00c00947 */ /* 0x000fec000383ffff */
.L_x_116:
[----:B------:R-:W-:Y:S05]  /*1a20*/  BSYNC.RECONVERGENT B0 ;  /* 0x0000000000007941 */ /* 0x000fea0003800200 */
.L_x_115:
[----:B------:R-:W-:Y:S05]  /*1a30*/  WARPSYNC.ALL ;  /* 0x0000000000007948 */ /* 0x000fea0003800000 */
[----:B------:R-:W-:Y:S01]  /*1a40*/  BAR.SYNC.DEFER_BLOCKING 0x0 ;  /* 0x0000000000007b1d */ /* 0x000fe20000010000 */
[----:B------:R-:W-:-:S13]  /*1a50*/  ISETP.GE.AND P0, PT, R0, R3, PT ;  /* 0x000000030000720c */ /* 0x000fda0003f06270 */
[----:B------:R-:W-:Y:S05]  /*1a60*/  @P0 EXIT ;  /* 0x000000000000094d */ /* 0x000fea0003800000 */
[----:B------:R-:W2:Y:S01]  /*1a70*/  S2UR UR5, SR_CgaCtaId ;  /* 0x00000000000579c3 */ /* 0x000ea20000008800 */
[----:B------:R-:W-:-:S07]  /*1a80*/  UMOV UR4, 0x400 ;  /* 0x0000040000047882 */ /* 0x000fce0000000000 */
[----:B0-----:R-:W0:Y:S01]  /*1a90*/  LDC.64 R8, c[0x0][0x390] ;  /* 0x0000e400ff087b82 */ /* 0x001e220000000a00 */
[----:B--2---:R-:W-:-:S12]  /*1aa0*/  ULEA UR4, UR5, UR4, 0x18 ;  /* 0x0000000405047291 */ /* 0x004fd8000f8ec0ff */
.L_x_127:
[----:B0-----:R-:W-:-:S05]  /*1ab0*/  IMAD R7, R9, UR8, R0 ;  /* 0x0000000809077c24 */ /* 0x001fca000f8e0200 */
[----:B------:R-:W-:-:S13]  /*1ac0*/  ISETP.GE.AND P0, PT, R7, R8, PT ;  /* 0x000000080700720c */ /* 0x000fda0003f06270 */
[C---:B-1----:R-:W-:Y:S01]  /*1ad0*/  @!P0 LEA R4, R0.reuse, UR4, 0x2 ;  /* 0x0000000400048c11 */ /* 0x042fe2000f8e10ff */
[----:B------:R-:W0:Y:S01]  /*1ae0*/  @!P0 LDC.64 R2, c[0x0][0x388] ;  /* 0x0000e200ff028b82 */ /* 0x000e220000000a00 */
[----:B------:R-:W-:-:S03]  /*1af0*/  IADD3 R0, PT, PT, R0, UR9, RZ ;  /* 0x0000000900007c10 */ /* 0x000fc6000fffe0ff */
[----:B------:R-:W1:Y:S01]  /*1b00*/  @!P0 LDS R5, [R4] ;  /* 0x0000000004058984 */ /* 0x000e620000000800 */
[----:B0-----:R-:W-:-:S05]  /*1b10*/  @!P0 IMAD.WIDE R2, R7, 0x4, R2 ;  /* 0x0000000407028825 */ /* 0x001fca00078e0202 */
[----:B-1----:R2:W-:Y:S01]  /*1b20*/  @!P0 STG.E desc[UR6][R2.64], R5 ;  /* 0x0000000502008986 */ /* 0x0025e2000c101906 */
[----:B------:R-:W-:-:S13]  /*1b30*/  ISETP.GE.AND P0, PT, R0, R9, PT ;  /* 0x000000090000720c */ /* 0x000fda0003f06270 */
[----:B--2---:R-:W-:Y:S05]  /*1b40*/  @!P0 BRA `(.L_x_127) ;  /* 0xfffffffc00d88947 */ /* 0x004fea000383ffff */
[----:B------:R-:W-:Y:S05]  /*1b50*/  EXIT ;  /* 0x000000000000794d */ /* 0x000fea0003800000 */
.L_x_128:
        /* <DEDUP_REMOVED lines=10> */
.L_x_145:


//--------------------- .text._Z22brent_kung_scan_kernelPfS_i --------------------------
	.section	.text._Z22brent_kung_scan_kernelPfS_i,"ax",@progbits
	.align	128
        .global         _Z22brent_kung_scan_kernelPfS_i
        .type           _Z22brent_kung_scan_kernelPfS_i,@function
        .size           _Z22brent_kung_scan_kernelPfS_i,(.L_x_146 - _Z22brent_kung_scan_kernelPfS_i)
        .other          _Z22brent_kung_scan_kernelPfS_i,@"STO_CUDA_ENTRY STV_DEFAULT"
_Z22brent_kung_scan_kernelPfS_i:
.text._Z22brent_kung_scan_kernelPfS_i:
[----:B------:R-:W-:Y:S01]  /*0000*/  LDC R1, c[0x0][0x37c] ;  /* 0x0000df00ff017b82 */ /* 0x000fe20000000800 */
[----:B------:R-:W0:Y:S07]  /*0010*/  S2R R13, SR_TID.X ;  /* 0x00000000000d7919 */ /* 0x000e2e0000002100 */
[----:B------:R-:W1:Y:S01]  /*0020*/  S2UR UR4, SR_CTAID.X ;  /* 0x00000000000479c3 */ /* 0x000e620000002500 */
[----:B------:R-:W2:Y:S01]  /*0030*/  LDCU UR5, c[0x0][0x390] ;  /* 0x00007200ff0577ac */ /* 0x000ea20008000800 */
[----:B------:R-:W3:Y:S06]  /*0040*/  LDCU.64 UR8, c[0x0][0x358] ;  /* 0x00006b00ff0877ac */ /* 0x000eec0008000a00 */
[----:B------:R-:W1:Y:S01]  /*0050*/  LDC R7, c[0x0][0x360] ;  /* 0x0000d800ff077b82 */ /* 0x000e620000000800 */
[----:B------:R-:W4:Y:S01]  /*0060*/  LDCU UR6, c[0x0][0x390] ;  /* 0x00007200ff0677ac */ /* 0x000f220008000800 */
[----:B--2---:R-:W-:Y:S01]  /*0070*/  USHF.R.S32.HI UR7, URZ, 0x1f, UR5 ;  /* 0x0000001fff077899 */ /* 0x004fe20008011405 */
[----:B-1----:R-:W-:-:S04]  /*0080*/  IMAD R2, R7, UR4, RZ ;  /* 0x0000000407027c24 */ /* 0x002fc8000f8e02ff */
[----:B0-----:R-:W-:-:S05]  /*0090*/  IMAD R2, R2, 0x2, R13 ;  /* 0x0000000202027824 */ /* 0x001fca00078e020d */
[C---:B------:R-:W-:Y:S02]  /*00a0*/  IADD3 R0, P2, PT, R2.reuse, R7, RZ ;  /* 0x0000000702007210 */ /* 0x040fe40007f5e0ff */
[----:B------:R-:W-:Y:S02]  /*00b0*/  ISETP.GE.U32.AND P0, PT, R2, UR5, PT ;  /* 0x0000000502007c0c */ /* 0x000fe4000bf06070 */
[----:B------:R-:W-:Y:S01]  /*00c0*/  ISETP.GE.U32.AND P1, PT, R0, UR5, PT ;  /* 0x0000000500007c0c */ /* 0x000fe2000bf26070 */
[----:B------:R-:W-:Y:S01]  /*00d0*/  IMAD.X R3, RZ, RZ, RZ, P2 ;  /* 0x000000ffff037224 */ /* 0x000fe200010e06ff */
[----:B------:R-:W-:-:S04]  /*00e0*/  ISETP.GE.U32.AND.EX P0, PT, RZ, UR7, PT, P0 ;  /* 0x00000007ff007c0c */ /* 0x000fc8000bf06100 */
[----:B------:R-:W-:-:S09]  /*00f0*/  ISETP.GE.U32.AND.EX P1, PT, R3, UR7, PT, P1 ;  /* 0x0000000703007c0c */ /* 0x000fd2000bf26110 */
[----:B------:R-:W0:Y:S08]  /*0100*/  @!P0 LDC.64 R8, c[0x0][0x380] ;  /* 0x0000e000ff088b82 */ /* 0x000e300000000a00 */
[----:B------:R-:W1:Y:S01]  /*0110*/  @!P1 LDC.64 R10, c[0x0][0x380] ;  /* 0x0000e000ff0a9b82 */ /* 0x000e620000000a00 */
[----:B0-----:R-:W-:-:S04]  /*0120*/  @!P0 LEA R8, P2, R2, R8, 0x2 ;  /* 0x0000000802088211 */ /* 0x001fc800078410ff */
[----:B------:R-:W-:Y:S02]  /*0130*/  @!P0 LEA.HI.X R9, R2, R9, RZ, 0x2, P2 ;  /* 0x0000000902098211 */ /* 0x000fe400010f14ff */
[----:B-1----:R-:W-:-:S03]  /*0140*/  @!P1 LEA R10, P3, R0, R10, 0x2 ;  /* 0x0000000a000a9211 */ /* 0x002fc600078610ff */
[----:B---3--:R-:W2:Y:S01]  /*0150*/  @!P0 LDG.E R8, desc[UR8][R8.64] ;  /* 0x0000000808088981 */ /* 0x008ea2000c1e1900 */
[----:B------:R-:W-:-:S06]  /*0160*/  @!P1 LEA.HI.X R11, R0, R11, R3, 0x2, P3 ;  /* 0x0000000b000b9211 */ /* 0x000fcc00018f1403 */
[----:B------:R-:W3:Y:S01]  /*0170*/  @!P1 LDG.E R11, desc[UR8][R10.64] ;  /* 0x000000080a0b9981 */ /* 0x000ee2000c1e1900 */
[----:B------:R-:W0:Y:S01]  /*0180*/  S2UR UR5, SR_CgaCtaId ;  /* 0x00000000000579c3 */ /* 0x000e220000008800 */
[----:B------:R-:W-:Y:S02]  /*0190*/  UMOV UR4, 0x400 ;  /* 0x0000040000047882 */ /* 0x000fe40000000000 */
[----:B0-----:R-:W-:-:S06]  /*01a0*/  ULEA UR5, UR5, UR4, 0x18 ;  /* 0x0000000405057291 */ /* 0x001fcc000f8ec0ff */
[----:B------:R-:W-:-:S05]  /*01b0*/  LEA R5, R13, UR5, 0x2 ;  /* 0x000000050d057c11 */ /* 0x000fca000f8e10ff */
[----:B------:R-:W-:Y:S01]  /*01c0*/  IMAD R4, R7, 0x4, R5 ;  /* 0x0000000407047824 */ /* 0x000fe200078e0205 */
[----:B------:R-:W-:Y:S01]  /*01d0*/  LEA R6, R13, 0x2, 0x1 ;  /* 0x000000020d067811 */ /* 0x000fe200078e08ff */
[----:B------:R-:W-:Y:S01]  /*01e0*/  UMOV UR10, 0x1 ;  /* 0x00000001000a7882 */ /* 0x000fe20000000000 */
[----:B------:R-:W-:Y:S01]  /*01f0*/  UMOV UR4, URZ ;  /* 0x000000ff00047c82 */ /* 0x000fe20008000000 */
[----:B--2---:R0:W-:Y:S04]  /*0200*/  @!P0 STS [R5], R8 ;  /* 0x0000000805008388 */ /* 0x0041e80000000800 */
[----:B------:R0:W-:Y:S04]  /*0210*/  @P0 STS [R5], RZ ;  /* 0x000000ff05000388 */ /* 0x0001e80000000800 */
[----:B---3--:R0:W-:Y:S04]  /*0220*/  @!P1 STS [R4], R11 ;  /* 0x0000000b04009388 */ /* 0x0081e80000000800 */
[----:B----4-:R0:W-:Y:S02]  /*0230*/  @P1 STS [R4], RZ ;  /* 0x000000ff04001388 */ /* 0x0101e40000000800 */
.L_x_129:
[C---:B0-----:R-:W-:Y:S01]  /*0240*/  IMAD.WIDE.U32 R8, R6.reuse, UR10, RZ ;  /* 0x0000000a06087c25 */ /* 0x041fe2000f8e00ff */
[----:B------:R-:W-:Y:S03]  /*0250*/  BAR.SYNC.DEFER_BLOCKING 0x0 ;  /* 0x0000000000007b1d */ /* 0x000fe60000010000 */
[----:B------:R-:W-:Y:S01]  /*0260*/  IMAD R11, R6, UR4, RZ ;  /* 0x00000004060b7c24 */ /* 0x000fe2000f8e02ff */
[----:B------:R-:W-:Y:S01]  /*0270*/  IADD3 R10, P1, PT, R8, -0x1, RZ ;  /* 0xffffffff080a7810 */ /* 0x000fe20007f3e0ff */
[----:B------:R-:W-:-:S03]  /*0280*/  USHF.L.U64.HI UR4, UR10, 0x1, UR4 ;  /* 0x000000010a047899 */ /* 0x000fc60008010204 */
[----:B------:R-:W-:Y:S02]  /*0290*/  ISETP.GE.U32.AND P0, PT, R10, UR6, PT ;  /* 0x000000060a007c0c */ /* 0x000fe4000bf06070 */
[----:B------:R-:W-:-:S04]  /*02a0*/  IADD3.X R9, PT, PT, R9, -0x1, R11, P1, !PT ;  /* 0xffffffff09097810 */ /* 0x000fc80000ffe40b */
[----:B------:R-:W-:-:S13]  /*02b0*/  ISETP.GE.U32.AND.EX P0, PT, R9, UR7, PT, P0 ;  /* 0x0000000709007c0c */ /* 0x000fda000bf06100 */
[C---:B------:R-:W-:Y:S01]  /*02c0*/  @!P0 VIADD R9, R8.reuse, -UR10 ;  /* 0x8000000a08098c36 */ /* 0x040fe20008000000 */
[----:B------:R-:W-:Y:S01]  /*02d0*/  @!P0 LEA R8, R8, UR5, 0x2 ;  /* 0x0000000508088c11 */ /* 0x000fe2000f8e10ff */
[----:B------:R-:W-:-:S03]  /*02e0*/  USHF.L.U32 UR10, UR10, 0x1, URZ ;  /* 0x000000010a0a7899 */ /* 0x000fc600080006ff */
[----:B------:R-:W-:Y:S01]  /*02f0*/  @!P0 LEA R9, R9, UR5, 0x2 ;  /* 0x0000000509098c11 */ /* 0x000fe2000f8e10ff */
[----:B------:R-:W-:Y:S05]  /*0300*/  @!P0 LDS R10, [R8+-0x4] ;  /* 0xfffffc00080a8984 */ /* 0x000fea0000000800 */
[----:B------:R-:W0:Y:S02]  /*0310*/  @!P0 LDS R9, [R9+-0x4] ;  /* 0xfffffc0009098984 */ /* 0x000e240000000800 */
[----:B0-----:R-:W-:Y:S01]  /*0320*/  @!P0 FADD R11, R9, R10 ;  /* 0x0000000a090b8221 */ /* 0x001fe20000000000 */
[----:B------:R-:W-:-:S04]  /*0330*/  IMAD.U32 R10, RZ, RZ, UR4 ;  /* 0x00000004ff0a7e24 */ /* 0x000fc8000f8e00ff */
[----:B------:R1:W-:Y:S01]  /*0340*/  @!P0 STS [R8+-0x4], R11 ;  /* 0xfffffc0b08008388 */ /* 0x0003e20000000800 */
[----:B------:R-:W-:-:S04]  /*0350*/  ISETP.LT.U32.AND P0, PT, R7, UR10, PT ;  /* 0x0000000a07007c0c */ /* 0x000fc8000bf01070 */
[----:B------:R-:W-:-:S13]  /*0360*/  ISETP.GT.U32.AND.EX P0, PT, R10, RZ, PT, P0 ;  /* 0x000000ff0a00720c */ /* 0x000fda0003f04100 */
[----:B-1----:R-:W-:Y:S05]  /*0370*/  @!P0 BRA `(.L_x_129) ;  /* 0xfffffffc00b08947 */ /* 0x002fea000383ffff */
[----:B------:R-:W-:-:S13]  /*0380*/  ISETP.GE.U32.AND P0, PT, R7, 0x2, PT ;  /* 0x000000020700780c */ /* 0x000fda0003f06070 */
[----:B------:R-:W-:Y:S05]  /*0390*/  @!P0 BRA `(.L_x_130) ;  /* 0x0000000000648947 */ /* 0x000fea0003800000 */
[----:B------:R-:W-:Y:S01]  /*03a0*/  SHF.R.U32.HI R13, RZ, 0x1, R7 ;  /* 0x00000001ff0d7819 */ /* 0x000fe20000011607 */
[----:B------:R-:W-:Y:S01]  /*03b0*/  IMAD.MOV.U32 R12, RZ, RZ, RZ ;  /* 0x000000ffff0c7224 */ /* 0x000fe200078e00ff */
[----:B------:R-:W0:Y:S01]  /*03c0*/  LDCU UR6, c[0x0][0x390] ;  /* 0x00007200ff0677ac */ /* 0x000e220008000800 */
[----:B------:R-:W-:-:S05]  /*03d0*/  NOP ;  /* 0x0000000000007918 */ /* 0x000fca0000000000 */
.L_x_131:
[-C--:B------:R-:W-:Y:S01]  /*03e0*/  IMAD.WIDE.U32 R8, R13, R6.reuse, RZ ;  /* 0x000000060d087225 */ /* 0x080fe200078e00ff */
[----:B------:R-:W-:Y:S01]  /*03f0*/  BAR.SYNC.DEFER_BLOCKING 0x0 ;  /* 0x0000000000007b1d */ /* 0x000fe20000010000 */
[----:B------:R-:W-:Y:S02]  /*0400*/  SHF.R.U32.HI R11, RZ, 0x1, R12 ;  /* 0x00000001ff0b7819 */ /* 0x000fe4000001160c */
[----:B------:R-:W-:Y:S01]  /*0410*/  IMAD R7, R12, R6, RZ ;  /* 0x000000060c077224 */ /* 0x000fe200078e02ff */
[----:B------:R-:W-:-:S03]  /*0420*/  IADD3 R10, P1, P2, R8, -0x1, R13 ;  /* 0xffffffff080a7810 */ /* 0x000fc60007a3e00d */
[----:B------:R-:W-:Y:S01]  /*0430*/  IMAD.IADD R7, R9, 0x1, R7 ;  /* 0x0000000109077824 */ /* 0x000fe200078e0207 */
[----:B0-----:R-:W-:-:S04]  /*0440*/  ISETP.GE.U32.AND P0, PT, R10, UR6, PT ;  /* 0x000000060a007c0c */ /* 0x001fc8000bf06070 */
[----:B------:R-:W-:-:S04]  /*0450*/  IADD3.X R7, PT, PT, R7, -0x1, R12, P1, P2 ;  /* 0xffffffff07077810 */ /* 0x000fc80000fe440c */
[----:B------:R-:W-:-:S13]  /*0460*/  ISETP.GE.U32.AND.EX P0, PT, R7, UR7, PT, P0 ;  /* 0x0000000707007c0c */ /* 0x000fda000bf06100 */
[----:B------:R-:W-:-:S05]  /*0470*/  @!P0 LEA R8, R8, UR5, 0x2 ;  /* 0x0000000508088c11 */ /* 0x000fca000f8e10ff */
[C---:B------:R-:W-:Y:S02]  /*0480*/  @!P0 IMAD R7, R13.reuse, 0x4, R8 ;  /* 0x000000040d078824 */ /* 0x040fe400078e0208 */
[----:B------:R-:W-:Y:S04]  /*0490*/  @!P0 LDS R8, [R8+-0x4] ;  /* 0xfffffc0008088984 */ /* 0x000fe80000000800 */
[----:B------:R-:W0:Y:S02]  /*04a0*/  @!P0 LDS R9, [R7+-0x4] ;  /* 0xfffffc0007098984 */ /* 0x000e240000000800 */
[----:B0-----:R-:W-:Y:S01]  /*04b0*/  @!P0 FADD R10, R8, R9 ;  /* 0x00000009080a8221 */ /* 0x001fe20000000000 */
[----:B------:R-:W-:-:S04]  /*04c0*/  SHF.R.U64 R9, R13, 0x1, R12 ;  /* 0x000000010d097819 */ /* 0x000fc8000000120c */
[----:B------:R1:W-:Y:S01]  /*04d0*/  @!P0 STS [R7+-0x4], R10 ;  /* 0xfffffc0a07008388 */ /* 0x0003e20000000800 */
[----:B------:R-:W-:Y:S01]  /*04e0*/  ISETP.GT.U32.AND P0, PT, R13, 0x1, PT ;  /* 0x000000010d00780c */ /* 0x000fe20003f04070 */
[----:B------:R-:W-:-:S03]  /*04f0*/  IMAD.MOV.U32 R13, RZ, RZ, R9 ;  /* 0x000000ffff0d7224 */ /* 0x000fc600078e0009 */
[----:B------:R-:W-:Y:S01]  /*0500*/  ISETP.GT.U32.AND.EX P0, PT, R12, RZ, PT, P0 ;  /* 0x000000ff0c00720c */ /* 0x000fe20003f04100 */
[----:B------:R-:W-:-:S12]  /*0510*/  IMAD.MOV.U32 R12, RZ, RZ, R11 ;  /* 0x000000ffff0c7224 */ /* 0x000fd800078e000b */
[----:B-1----:R-:W-:Y:S05]  /*0520*/  @P0 BRA `(.L_x_131) ;  /* 0xfffffffc00ac0947 */ /* 0x002fea000383ffff */
.L_x_130:
[----:B------:R-:W-:Y:S01]  /*0530*/  BAR.SYNC.DEFER_BLOCKING 0x0 ;  /* 0x0000000000007b1d */ /* 0x000fe20000010000 */
[----:B------:R-:W-:Y:S02]  /*0540*/  ISETP.GE.U32.AND P0, PT, R2, UR6, PT ;  /* 0x0000000602007c0c */ /* 0x000fe4000bf06070 */
[----:B------:R-:W-:Y:S02]  /*0550*/  ISETP.GE.U32.AND P1, PT, R0, UR6, PT ;  /* 0x0000000600007c0c */ /* 0x000fe4000bf26070 */
[----:B------:R-:W-:Y:S02]  /*0560*/  ISETP.GE.U32.AND.EX P0, PT, RZ, UR7, PT, P0 ;  /* 0x00000007ff007c0c */ /* 0x000fe4000bf06100 */
[----:B------:R-:W-:-:S11]  /*0570*/  ISETP.GE.U32.AND.EX P1, PT, R3, UR7, PT, P1 ;  /* 0x0000000703007c0c */ /* 0x000fd6000bf26110 */
[----:B------:R-:W0:Y:S01]  /*0580*/  @!P0 LDC.64 R6, c[0x0][0x388] ;  /* 0x0000e200ff068b82 */ /* 0x000e220000000a00 */
[----:B------:R-:W1:Y:S01]  /*0590*/  @!P0 LDS R5, [R5] ;  /* 0x0000000005058984 */ /* 0x000e620000000800 */
[----:B0-----:R-:W-:-:S04]  /*05a0*/  @!P0 LEA R6, P2, R2, R6, 0x2 ;  /* 0x0000000602068211 */ /* 0x001fc800078410ff */
[----:B------:R-:W-:-:S05]  /*05b0*/  @!P0 LEA.HI.X R7, R2, R7, RZ, 0x2, P2 ;  /* 0x0000000702078211 */ /* 0x000fca00010f14ff */
[----:B-1----:R0:W-:Y:S01]  /*05c0*/  @!P0 STG.E desc[UR8][R6.64], R5 ;  /* 0x0000000506008986 */ /* 0x0021e2000c101908 */
[----:B------:R-:W-:Y:S05]  /*05d0*/  @P1 EXIT ;  /* 0x000000000000194d */ /* 0x000fea0003800000 */
[----:B0-----:R-:W0:Y:S01]  /*05e0*/  LDS R5, [R4] ;  /* 0x0000000004057984 */ /* 0x001e220000000800 */
[----:B------:R-:W1:Y:S02]  /*05f0*/  LDCU.64 UR4, c[0x0][0x388] ;  /* 0x00007100ff0477ac */ /* 0x000e640008000a00 */
[----:B-1----:R-:W-:-:S04]  /*0600*/  LEA R2, P0, R0, UR4, 0x2 ;  /* 0x0000000400027c11 */ /* 0x002fc8000f8010ff */
[----:B------:R-:W-:-:S05]  /*0610*/  LEA.HI.X R3, R0, UR5, R3, 0x2, P0 ;  /* 0x0000000500037c11 */ /* 0x000fca00080f1403 */
[----:B0-----:R-:W-:Y:S01]  /*0620*/  STG.E desc[UR8][R2.64], R5 ;  /* 0x0000000502007986 */ /* 0x001fe2000c101908 */
[----:B------:R-:W-:Y:S05]  /*0630*/  EXIT ;  /* 0x000000000000794d */ /* 0x000fea0003800000 */
.L_x_132:
        /* <DEDUP_REMOVED lines=12> */
.L_x_146:


//--------------------- .text._Z23kogge_stone_scan_kernelPfS_i --------------------------
	.section	.text._Z23kogge_stone_scan_kernelPfS_i,"ax",@progbits
	.align	128
        .global         _Z23kogge_stone_scan_kernelPfS_i
        .type           _Z23kogge_stone_scan_kernelPfS_i,@function
        .size           _Z23kogge_stone_scan_kernelPfS_i,(.L_x_147 - _Z23kogge_stone_scan_kernelPfS_i)
        .other          _Z23kogge_stone_scan_kernelPfS_i,@"STO_CUDA_ENTRY STV_DEFAULT"
_Z23kogge_stone_scan_kernelPfS_i:
.text._Z23kogge_stone_scan_kernelPfS_i:
[----:B------:R-:W-:Y:S01]  /*0000*/  LDC R1, c[0x0][0x37c] ;  /* 0x0000df00ff017b82 */ /* 0x000fe20000000800 */
[----:B------:R-:W0:Y:S07]  /*0010*/  S2R R7, SR_TID.X ;  /* 0x0000000000077919 */ /* 0x000e2e0000002100 */
[----:B------:R-:W0:Y:S01]  /*0020*/  S2UR UR4, SR_CTAID.X ;  /* 0x00000000000479c3 */ /* 0x000e220000002500 */
[----:B------:R-:W1:Y:S01]  /*0030*/  LDCU UR5, c[0x0][0x390] ;  /* 0x00007200ff0577ac */ /* 0x000e620008000800 */
[----:B------:R-:W2:Y:S06]  /*0040*/  LDCU.64 UR6, c[0x0][0x358] ;  /* 0x00006b00ff0677ac */ /* 0x000eac0008000a00 */
[----:B------:R-:W0:Y:S01]  /*0050*/  LDC R6, c[0x0][0x360] ;  /* 0x0000d800ff067b82 */ /* 0x000e220000000800 */
[----:B-1----:R-:W-:Y:S01]  /*0060*/  USHF.R.S32.HI UR8, URZ, 0x1f, UR5 ;  /* 0x0000001fff087899 */ /* 0x002fe20008011405 */
[----:B0-----:R-:W-:-:S05]  /*0070*/  IMAD R0, R6, UR4, R7 ;  /* 0x0000000406007c24 */ /* 0x001fca000f8e0207 */
[----:B------:R-:W-:-:S04]  /*0080*/  ISETP.GE.U32.AND P0, PT, R0, UR5, PT ;  /* 0x0000000500007c0c */ /* 0x000fc8000bf06070 */
[----:B------:R-:W-:-:S13]  /*0090*/  ISETP.GE.U32.AND.EX P0, PT, RZ, UR8, PT, P0 ;  /* 0x00000008ff007c0c */ /* 0x000fda000bf06100 */
[----:B------:R-:W0:Y:S02]  /*00a0*/  @!P0 LDC.64 R2, c[0x0][0x380] ;  /* 0x0000e000ff028b82 */ /* 0x000e240000000a00 */
[----:B0-----:R-:W-:-:S04]  /*00b0*/  @!P0 LEA R2, P1, R0, R2, 0x2 ;  /* 0x0000000200028211 */ /* 0x001fc800078210ff */
[----:B------:R-:W-:-:S06]  /*00c0*/  @!P0 LEA.HI.X R3, R0, R3, RZ, 0x2, P1 ;  /* 0x0000000300038211 */ /* 0x000fcc00008f14ff */
[----:B--2---:R-:W2:Y:S01]  /*00d0*/  @!P0 LDG.E R3, desc[UR6][R2.64] ;  /* 0x0000000602038981 */ /* 0x004ea2000c1e1900 */
[----:B------:R-:W0:Y:S01]  /*00e0*/  S2UR UR5, SR_CgaCtaId ;  /* 0x00000000000579c3 */ /* 0x000e220000008800 */
[----:B------:R-:W-:Y:S01]  /*00f0*/  UMOV UR4, 0x400 ;  /* 0x0000040000047882 */ /* 0x000fe20000000000 */
[----:B------:R-:W-:Y:S01]  /*0100*/  ISETP.GE.U32.AND P1, PT, R6, 0x2, PT ;  /* 0x000000020600780c */ /* 0x000fe20003f26070 */
[----:B0-----:R-:W-:-:S06]  /*0110*/  ULEA UR5, UR5, UR4, 0x18 ;  /* 0x0000000405057291 */ /* 0x001fcc000f8ec0ff */
[----:B------:R-:W-:-:S05]  /*0120*/  LEA R4, R7, UR5, 0x2 ;  /* 0x0000000507047c11 */ /* 0x000fca000f8e10ff */
[----:B--2---:R0:W-:Y:S04]  /*0130*/  @!P0 STS [R4], R3 ;  /* 0x0000000304008388 */ /* 0x0041e80000000800 */
[----:B------:R0:W-:Y:S01]  /*0140*/  @P0 STS [R4], RZ ;  /* 0x000000ff04000388 */ /* 0x0001e20000000800 */
[----:B------:R-:W-:Y:S05]  /*0150*/  @!P1 BRA `(.L_x_133) ;  /* 0x0000000000509947 */ /* 0x000fea0003800000 */
[----:B------:R-:W-:Y:S01]  /*0160*/  UMOV UR9, 0x1 ;  /* 0x0000000100097882 */ /* 0x000fe20000000000 */
[----:B------:R-:W-:-:S05]  /*0170*/  UMOV UR4, URZ ;  /* 0x000000ff00047c82 */ /* 0x000fca0008000000 */
.L_x_134:
[----:B------:R-:W-:Y:S01]  /*0180*/  IMAD.U32 R2, RZ, RZ, UR4 ;  /* 0x00000004ff027e24 */ /* 0x000fe2000f8e00ff */
[----:B------:R-:W-:Y:S01]  /*0190*/  BAR.SYNC.DEFER_BLOCKING 0x0 ;  /* 0x0000000000007b1d */ /* 0x000fe20000010000 */
[----:B------:R-:W-:Y:S01]  /*01a0*/  ISETP.LT.U32.AND P0, PT, R7, UR9, PT ;  /* 0x0000000907007c0c */ /* 0x000fe2000bf01070 */
[----:B0-----:R-:W-:Y:S01]  /*01b0*/  IMAD.MOV.U32 R3, RZ, RZ, RZ ;  /* 0x000000ffff037224 */ /* 0x001fe200078e00ff */
[----:B------:R-:W-:Y:S02]  /*01c0*/  USHF.L.U64.HI UR4, UR9, 0x1, UR4 ;  /* 0x0000000109047899 */ /* 0x000fe40008010204 */
[----:B------:R-:W-:-:S13]  /*01d0*/  ISETP.GT.U32.AND.EX P0, PT, R2, RZ, PT, P0 ;  /* 0x000000ff0200720c */ /* 0x000fda0003f04100 */
[----:B------:R-:W-:Y:S01]  /*01e0*/  @!P0 VIADD R2, R7, -UR9 ;  /* 0x8000000907028c36 */ /* 0x000fe20008000000 */
[----:B------:R-:W-:-:S04]  /*01f0*/  USHF.L.U32 UR9, UR9, 0x1, URZ ;  /* 0x0000000109097899 */ /* 0x000fc800080006ff */
[----:B------:R-:W-:Y:S02]  /*0200*/  @!P0 LEA R5, R2, UR5, 0x2 ;  /* 0x0000000502058c11 */ /* 0x000fe4000f8e10ff */
[----:B------:R-:W-:Y:S04]  /*0210*/  @!P0 LDS R2, [R4] ;  /* 0x0000000004028984 */ /* 0x000fe80000000800 */
[----:B------:R-:W0:Y:S02]  /*0220*/  @!P0 LDS R5, [R5] ;  /* 0x0000000005058984 */ /* 0x000e240000000800 */
[----:B0-----:R-:W-:Y:S01]  /*0230*/  @!P0 FADD R3, R2, R5 ;  /* 0x0000000502038221 */ /* 0x001fe20000000000 */
[----:B------:R-:W-:Y:S01]  /*0240*/  BAR.SYNC.DEFER_BLOCKING 0x0 ;  /* 0x0000000000007b1d */ /* 0x000fe20000010000 */
[----:B------:R-:W-:-:S05]  /*0250*/  IMAD.U32 R2, RZ, RZ, UR4 ;  /* 0x00000004ff027e24 */ /* 0x000fca000f8e00ff */
[----:B------:R1:W-:Y:S01]  /*0260*/  @!P0 STS [R4], R3 ;  /* 0x0000000304008388 */ /* 0x0003e20000000800 */
[----:B------:R-:W-:-:S04]  /*0270*/  ISETP.LE.U32.AND P0, PT, R6, UR9, PT ;  /* 0x0000000906007c0c */ /* 0x000fc8000bf03070 */
[----:B------:R-:W-:-:S13]  /*0280*/  ISETP.GE.U32.AND.EX P0, PT, R2, RZ, PT, P0 ;  /* 0x000000ff0200720c */ /* 0x000fda0003f06100 */
[----:B-1----:R-:W-:Y:S05]  /*0290*/  @!P0 BRA `(.L_x_134) ;  /* 0xfffffffc00b88947 */ /* 0x002fea000383ffff */
.L_x_133:
[----:B------:R-:W1:Y:S02]  /*02a0*/  LDCU UR4, c[0x0][0x390] ;  /* 0x00007200ff0477ac */ /* 0x000e640008000800 */
[----:B-1----:R-:W-:-:S04]  /*02b0*/  ISETP.GE.U32.AND P0, PT, R0, UR4, PT ;  /* 0x0000000400007c0c */ /* 0x002fc8000bf06070 */
[----:B------:R-:W-:-:S13]  /*02c0*/  ISETP.GE.U32.AND.EX P0, PT, RZ, UR8, PT, P0 ;  /* 0x00000008ff007c0c */ /* 0x000fda000bf06100 */
[----:B------:R-:W-:Y:S05]  /*02d0*/  @P0 EXIT ;  /* 0x000000000000094d */ /* 0x000fea0003800000 */
[----:B------:R-:W1:Y:S01]  /*02e0*/  LDS R5, [R4] ;  /* 0x0000000004057984 */ /* 0x000e620000000800 */
[----:B------:R-:W2:Y:S02]  /*02f0*/  LDCU.64 UR4, c[0x0][0x388] ;  /* 0x00007100ff0477ac */ /* 0x000ea40008000a00 */
[----:B--2---:R-:W-:-:S04]  /*0300*/  LEA R2, P0, R0, UR4, 0x2 ;  /* 0x0000000400027c11 */ /* 0x004fc8000f8010ff */
[----:B0-----:R-:W-:-:S05]  /*0310*/  LEA.HI.X R3, R0, UR5, RZ, 0x2, P0 ;  /* 0x0000000500037c11 */ /* 0x001fca00080f14ff */
[----:B-1----:R-:W-:Y:S01]  /*0320*/  STG.E desc[UR6][R2.64], R5 ;  /* 0x0000000502007986 */ /* 0x002fe2000c101906 */
[----:B------:R-:W-:Y:S05]  /*0330*/  EXIT ;  /* 0x000000000000794d */ /* 0x000fea0003800000 */
.L_x_135:
        /* <DEDUP_REMOVED lines=12> */
.L_x_147:


//--------------------- .text._Z37kogge_stone_scan_double_buffer_kernelPfS_i --------------------------
	.section	.text._Z37kogge_stone_scan_double_buffer_kernelPfS_i,"ax",@progbits
	.align	128
        .global         _Z37kogge_stone_scan_double_buffer_kernelPfS_i
        .type           _Z37kogge_stone_scan_double_buffer_kernelPfS_i,@function
        .size           _Z37kogge_stone_scan_double_buffer_kernelPfS_i,(.L_x_148 - _Z37kogge_stone_scan_double_buffer_kernelPfS_i)
        .other          _Z37kogge_stone_scan_double_buffer_kernelPfS_i,@"STO_CUDA_ENTRY STV_DEFAULT"
_Z37kogge_stone_scan_double_buffer_kernelPfS_i:
.text._Z37kogge_stone_scan_double_buffer_kernelPfS_i:
[----:B------:R-:W-:Y:S01]  /*0000*/  LDC R1, c[0x0][0x37c] ;  /* 0x0000df00ff017b82 */ /* 0x000fe20000000800 */
[----:B------:R-:W0:Y:S01]  /*0010*/  S2R R0, SR_CTAID.X ;  /* 0x0000000000007919 */ /* 0x000e220000002500 */
[----:B------:R-:W0:Y:S01]  /*0020*/  LDCU UR7, c[0x0][0x360] ;  /* 0x00006c00ff0777ac */ /* 0x000e220008000800 */
[----:B------:R-:W0:Y:S01]  /*0030*/  S2R R11, SR_TID.X ;  /* 0x00000000000b7919 */ /* 0x000e220000002100 */
[----:B------:R-:W1:Y:S01]  /*0040*/  LDCU UR4, c[0x0][0x390] ;  /* 0x00007200ff0477ac */ /* 0x000e620008000800 */
[----:B------:R-:W2:Y:S01]  /*0050*/  LDCU.64 UR8, c[0x0][0x358] ;  /* 0x00006b00ff0877ac */ /* 0x000ea20008000a00 */
        /* <DEDUP_REMOVED lines=10> */
[----:B------:R-:W-:Y:S01]  /*0100*/  UISETP.GE.U32.AND UP0, UPT, UR7, 0x2, UPT ;  /* 0x000000020700788c */ /* 0x000fe2000bf06070 */
[----:B------:R-:W-:Y:S01]  /*0110*/  PLOP3.LUT P1, PT, PT, PT, PT, 0x8, 0x80 ;  /* 0x000000000080781c */ /* 0x000fe20003f2e170 */
[----:B0-----:R-:W-:-:S04]  /*0120*/  ULEA UR5, UR5, UR4, 0x18 ;  /* 0x0000000405057291 */ /* 0x001fc8000f8ec0ff */
[----:B------:R-:W-:Y:S02]  /*0130*/  ULEA UR6, UR7, UR5, 0x2 ;  /* 0x0000000507067291 */ /* 0x000fe4000f8e10ff */
[----:B------:R-:W-:-:S04]  /*0140*/  LEA R4, R11, UR5, 0x2 ;  /* 0x000000050b047c11 */ /* 0x000fc8000f8e10ff */
[----:B------:R-:W-:Y:S01]  /*0150*/  LEA R5, R11, UR6, 0x2 ;  /* 0x000000060b057c11 */ /* 0x000fe2000f8e10ff */
[----:B--2---:R0:W-:Y:S04]  /*0160*/  @!P0 STS [R4], R3 ;  /* 0x0000000304008388 */ /* 0x0041e80000000800 */
[----:B------:R0:W-:Y:S01]  /*0170*/  @P0 STS [R4], RZ ;  /* 0x000000ff04000388 */ /* 0x0001e20000000800 */
[----:B------:R-:W-:Y:S05]  /*0180*/  BRA.U !UP0, `(.L_x_136) ;  /* 0x0000000108a07547 */ /* 0x000fea000b800000 */
[----:B------:R-:W-:Y:S01]  /*0190*/  IMAD.MOV.U32 R2, RZ, RZ, 0x1 ;  /* 0x00000001ff027424 */ /* 0x000fe200078e00ff */
[----:B------:R-:W-:Y:S01]  /*01a0*/  UMOV UR11, 0x1 ;  /* 0x00000001000b7882 */ /* 0x000fe20000000000 */
[----:B------:R-:W-:-:S05]  /*01b0*/  UMOV UR4, URZ ;  /* 0x000000ff00047c82 */ /* 0x000fca0008000000 */
.L_x_140:
[----:B------:R-:W-:Y:S01]  /*01c0*/  BAR.SYNC.DEFER_BLOCKING 0x0 ;  /* 0x0000000000007b1d */ /* 0x000fe20000010000 */
[----:B------:R-:W-:-:S05]  /*01d0*/  LOP3.LUT P1, RZ, R2, 0xff, RZ, 0xc0, !PT ;  /* 0x000000ff02ff7812 */ /* 0x000fca000782c0ff */
[----:B------:R-:W-:Y:S08]  /*01e0*/  BSSY.RECONVERGENT B0, `(.L_x_137) ;  /* 0x000001d000007945 */ /* 0x000ff00003800200 */
[----:B01----:R-:W-:Y:S05]  /*01f0*/  @!P1 BRA `(.L_x_138) ;  /* 0x0000000000349947 */ /* 0x003fea0003800000 */
[----:B------:R-:W-:Y:S01]  /*0200*/  IMAD.U32 R2, RZ, RZ, UR4 ;  /* 0x00000004ff027e24 */ /* 0x000fe2000f8e00ff */
[----:B------:R-:W-:-:S04]  /*0210*/  ISETP.LT.U32.AND P0, PT, R11, UR11, PT ;  /* 0x0000000b0b007c0c */ /* 0x000fc8000bf01070 */
[----:B------:R-:W-:-:S13]  /*0220*/  ISETP.GT.U32.AND.EX P0, PT, R2, RZ, PT, P0 ;  /* 0x000000ff0200720c */ /* 0x000fda0003f04100 */
[----:B------:R-:W-:-:S05]  /*0230*/  @!P0 VIADD R2, R11, -UR11 ;  /* 0x8000000b0b028c36 */ /* 0x000fca0008000000 */
[----:B0-----:R-:W-:Y:S02]  /*0240*/  @!P0 LEA R3, R2, UR5, 0x2 ;  /* 0x0000000502038c11 */ /* 0x001fe4000f8e10ff */
[----:B------:R-:W-:Y:S04]  /*0250*/  @!P0 LDS R2, [R4] ;  /* 0x0000000004028984 */ /* 0x000fe80000000800 */
[----:B------:R-:W0:Y:S02]  /*0260*/  @!P0 LDS R3, [R3] ;  /* 0x0000000003038984 */ /* 0x000e240000000800 */
[----:B0-----:R-:W-:Y:S01]  /*0270*/  @!P0 FADD R6, R2, R3 ;  /* 0x0000000302068221 */ /* 0x001fe20000000000 */
[----:B------:R-:W-:-:S04]  /*0280*/  PRMT R2, RZ, 0x7610, R2 ;  /* 0x00007610ff027816 */ /* 0x000fc80000000002 */
[----:B------:R-:W-:Y:S04]  /*0290*/  @!P0 STS [R5], R6 ;  /* 0x0000000605008388 */ /* 0x000fe80000000800 */
[----:B------:R-:W0:Y:S04]  /*02a0*/  @P0 LDS R8, [R4] ;  /* 0x0000000004080984 */ /* 0x000e280000000800 */
[----:B0-----:R0:W-:Y:S01]  /*02b0*/  @P0 STS [R5], R8 ;  /* 0x0000000805000388 */ /* 0x0011e20000000800 */
[----:B------:R-:W-:Y:S05]  /*02c0*/  BRA `(.L_x_139) ;  /* 0x0000000000387947 */ /* 0x000fea0003800000 */
.L_x_138:
[----:B------:R-:W-:Y:S01]  /*02d0*/  IMAD.U32 R2, RZ, RZ, UR4 ;  /* 0x00000004ff027e24 */ /* 0x000fe2000f8e00ff */
[----:B------:R-:W-:Y:S01]  /*02e0*/  ISETP.LT.U32.AND P0, PT, R11, UR11, PT ;  /* 0x0000000b0b007c0c */ /* 0x000fe2000bf01070 */
[----:B------:R-:W-:-:S03]  /*02f0*/  IMAD.MOV.U32 R6, RZ, RZ, 0x1 ;  /* 0x00000001ff067424 */ /* 0x000fc600078e00ff */
[----:B------:R-:W-:-:S13]  /*0300*/  ISETP.GT.U32.AND.EX P0, PT, R2, RZ, PT, P0 ;  /* 0x000000ff0200720c */ /* 0x000fda0003f04100 */
[----:B0-----:R-:W-:Y:S01]  /*0310*/  @!P0 VIADD R3, R11, -UR11 ;  /* 0x8000000b0b038c36 */ /* 0x001fe20008000000 */
[----:B------:R-:W-:Y:S04]  /*0320*/  @!P0 LDS R2, [R5] ;  /* 0x0000000005028984 */ /* 0x000fe80000000800 */
[----:B------:R-:W-:-:S06]  /*0330*/  @!P0 LEA R3, R3, UR6, 0x2 ;  /* 0x0000000603038c11 */ /* 0x000fcc000f8e10ff */
[----:B------:R-:W0:Y:S02]  /*0340*/  @!P0 LDS R3, [R3] ;  /* 0x0000000003038984 */ /* 0x000e240000000800 */
[----:B0-----:R-:W-:Y:S01]  /*0350*/  @!P0 FADD R7, R3, R2 ;  /* 0x0000000203078221 */ /* 0x001fe20000000000 */
[----:B------:R-:W-:-:S04]  /*0360*/  IMAD.MOV.U32 R2, RZ, RZ, 0x1 ;  /* 0x00000001ff027424 */ /* 0x000fc800078e00ff */
[----:B------:R-:W-:Y:S01]  /*0370*/  @!P0 STS [R4], R7 ;  /* 0x0000000704008388 */ /* 0x000fe20000000800 */
[----:B------:R-:W-:-:S03]  /*0380*/  @P0 PRMT R2, R6, 0x7610, R2 ;  /* 0x0000761006020816 */ /* 0x000fc60000000002 */
[----:B------:R-:W0:Y:S04]  /*0390*/  @P0 LDS R9, [R5] ;  /* 0x0000000005090984 */ /* 0x000e280000000800 */
[----:B0-----:R1:W-:Y:S02]  /*03a0*/  @P0 STS [R4], R9 ;  /* 0x0000000904000388 */ /* 0x0013e40000000800 */
.L_x_139:
[----:B------:R-:W-:Y:S05]  /*03b0*/  BSYNC.RECONVERGENT B0 ;  /* 0x0000000000007941 */ /* 0x000fea0003800200 */
.L_x_137:
[----:B------:R-:W-:Y:S02]  /*03c0*/  USHF.L.U64.HI UR4, UR11, 0x1, UR4 ;  /* 0x000000010b047899 */ /* 0x000fe40008010204 */
[----:B------:R-:W-:-:S04]  /*03d0*/  USHF.L.U32 UR11, UR11, 0x1, URZ ;  /* 0x000000010b0b7899 */ /* 0x000fc800080006ff */
[----:B------:R-:W-:-:S04]  /*03e0*/  UISETP.GE.U32.AND UP0, UPT, UR11, UR7, UPT ;  /* 0x000000070b00728c */ /* 0x000fc8000bf06070 */
[----:B------:R-:W-:-:S09]  /*03f0*/  UISETP.GE.U32.AND.EX UP0, UPT, UR4, URZ, UPT, UP0 ;  /* 0x000000ff0400728c */ /* 0x000fd2000bf06100 */
[----:B------:R-:W-:Y:S05]  /*0400*/  BRA.U !UP0, `(.L_x_140) ;  /* 0xfffffffd086c7547 */ /* 0x000fea000b83ffff */
.L_x_136:
[----:B------:R-:W2:Y:S01]  /*0410*/  LDCU UR12, c[0x0][0x390] ;  /* 0x00007200ff0c77ac */ /* 0x000ea20008000800 */
[----:B------:R-:W-:Y:S01]  /*0420*/  BAR.SYNC.DEFER_BLOCKING 0x0 ;  /* 0x0000000000007b1d */ /* 0x000fe20000010000 */
[----:B--2---:R-:W-:-:S04]  /*0430*/  ISETP.GE.U32.AND P0, PT, R0, UR12, PT ;  /* 0x0000000c00007c0c */ /* 0x004fc8000bf06070 */
[----:B------:R-:W-:-:S13]  /*0440*/  ISETP.GE.U32.AND.EX P0, PT, RZ, UR10, PT, P0 ;  /* 0x0000000aff007c0c */ /* 0x000fda000bf06100 */
[----:B------:R-:W-:Y:S05]  /*0450*/  @P0 EXIT ;  /* 0x000000000000094d */ /* 0x000fea0003800000 */
[----:B------:R-:W2:Y:S01]  /*0460*/  @!P1 LDS R7, [R4] ;  /* 0x0000000004079984 */ /* 0x000ea20000000800 */
[----:B0-----:R-:W0:Y:S02]  /*0470*/  @!P1 LDC.64 R2, c[0x0][0x388] ;  /* 0x0000e200ff029b82 */ /* 0x001e240000000a00 */
[----:B0-----:R-:W-:-:S04]  /*0480*/  @!P1 LEA R2, P0, R0, R2, 0x2 ;  /* 0x0000000200029211 */ /* 0x001fc800078010ff */
[----:B------:R-:W-:-:S05]  /*0490*/  @!P1 LEA.HI.X R3, R0, R3, RZ, 0x2, P0 ;  /* 0x0000000300039211 */ /* 0x000fca00000f14ff */
[----:B--2---:R0:W-:Y:S01]  /*04a0*/  @!P1 STG.E desc[UR8][R2.64], R7 ;  /* 0x0000000702009986 */ /* 0x0041e2000c101908 */
[----:B------:R-:W-:Y:S05]  /*04b0*/  @!P1 EXIT ;  /* 0x000000000000994d */ /* 0x000fea0003800000 */
[----:B------:R-:W2:Y:S01]  /*04c0*/  LDS R5, [R5] ;  /* 0x0000000005057984 */ /* 0x000ea20000000800 */
[----:B------:R-:W0:Y:S02]  /*04d0*/  LDCU.64 UR4, c[0x0][0x388] ;  /* 0x00007100ff0477ac */ /* 0x000e240008000a00 */
[----:B0-----:R-:W-:-:S04]  /*04e0*/  LEA R2, P0, R0, UR4, 0x2 ;  /* 0x0000000400027c11 */ /* 0x001fc8000f8010ff */
[----:B------:R-:W-:-:S05]  /*04f0*/  LEA.HI.X R3, R0, UR5, RZ, 0x2, P0 ;  /* 0x0000000500037c11 */ /* 0x000fca00080f14ff */
[----:B--2---:R-:W-:Y:S01]  /*0500*/  STG.E desc[UR8][R2.64], R5 ;  /* 0x0000000502007986 */ /* 0x004fe2000c101908 */
[----:B------:R-:W-:Y:S05]  /*0510*/  EXIT ;  /* 0x000000000000794d */ /* 0x000fea0003800000 */
.L_x_141:
        /* <DEDUP_REMOVED lines=14> */
.L_x_148:


//--------------------- .nv.shared._ZN3cub18CUB_300001_SM_10006detail4scan16DeviceScanKernelINS2_10policy_hubIfffjN4cuda3std3__44plusIvEEE10Policy1000EPfSC_NS0_13ScanTileStateIfLb1EEES9_NS0_8NullTypeEjfLb0ESF_EEvT0_T1_T2_iT3_T4_T5_ --------------------------
	.section	.nv.shared._ZN3cub18CUB_300001_SM_10006detail4scan16DeviceScanKernelINS2_10policy_hubIfffjN4cuda3std3__44plusIvEEE10Policy1000EPfSC_NS0_13ScanTileStateIfLb1EEES9_NS0_8NullTypeEjfLb0ESF_EEvT0_T1_T2_iT3_T4_T5_,"aw",@nobits
	.sectionflags	@""
	.align	16
.nv.shared._ZN3cub18CUB_300001_SM_10006detail4scan16DeviceScanKernelINS2_10policy_hubIfffjN4cuda3std3__44plusIvEEE10Policy1000EPfSC_NS0_13ScanTileStateIfLb1EEES9_NS0_8NullTypeEjfLb0ESF_EEvT0_T1_T2_iT3_T4_T5_:
	.zero		34832


//--------------------- .nv.shared.reserved.0     --------------------------
	.section	.nv.shared.reserved.0,"aw",@nobits
	.weak		__nv_reservedSMEM_offset_0_alias
	.size		__nv_reservedSMEM_offset_0_alias, 0, 64
	.other		__nv_reservedSMEM_offset_0_alias,@"STO_CUDA_RESERVED_SHARED STV_DEFAULT"
__nv_reservedSMEM_offset_0_alias:
	.zero		0
	.zero		64


//--------------------- .nv.global                --------------------------
	.section	.nv.global,"aw",@nobits
.nv.global:
	.type		_ZN34_INTERNAL_8f02b5dc_4_k_cu_4bb0955a6thrust24THRUST_300001_SM_1000_NS12placeholders2_5E,@object
	.size		_ZN34_INTERNAL_8f02b5dc_4_k_cu_4bb0955a6thrust24THRUST_300001_SM_1000_NS12placeholders2_5E,(_ZN34_INTERNAL_8f02b5dc_4_k_cu_4bb0955a4cuda3std3__45__cpo6cbeginE - _ZN34_INTERNAL_8f02b5dc_4_k_cu_4bb0955a6thrust24THRUST_300001_SM_1000_NS12placeholders2_5E)
_ZN34_INTERNAL_8f02b5dc_4_k_cu_4bb0955a6thrust24THRUST_300001_SM_1000_NS12placeholders2_5E:
	.zero		1
	.type		_ZN34_INTERNAL_8f02b5dc_4_k_cu_4bb0955a4cuda3std3__45__cpo6cbeginE,@object
	.size		_ZN34_INTERNAL_8f02b5dc_4_k_cu_4bb0955a4cuda3std3__45__cpo6cbeginE,(_ZN34_INTERNAL_8f02b5dc_4_k_cu_4bb0955a4cuda3std6ranges3__45__cpo6cbeginE - _ZN34_INTERNAL_8f02b5dc_4_k_cu_4bb0955a4cuda3std3__45__cpo6cbeginE)
_ZN34_INTERNAL_8f02b5dc_4_k_cu_4bb0955a4cuda3std3__45__cpo6cbeginE:
	.zero		1
	.type		_ZN34_INTERNAL_8f02b5dc_4_k_cu_4bb0955a4cuda3std6ranges3__45__cpo6cbeginE,@object
	.size		_ZN34_INTERNAL_8f02b5dc_4_k_cu_4bb0955a4cuda3std6ranges3__45__cpo6cbeginE,(_ZN34_INTERNAL_8f02b5dc_4_k_cu_4bb0955a4cuda3std3__48in_placeE - _ZN34_INTERNAL_8f02b5dc_4_k_cu_4bb0955a4cuda3std6ranges3__45__cpo6cbeginE)
_ZN34_INTERNAL_8f02b5dc_4_k_cu_4bb0955a4cuda3std6ranges3__45__cpo6cbeginE:
	.zero		1
	.type		_ZN34_INTERNAL_8f02b5dc_4_k_cu_4bb0955a4cuda3std3__48in_placeE,@object
	.size		_ZN34_INTERNAL_8f02b5dc_4_k_cu_4bb0955a4cuda3std3__48in_placeE,(_ZN34_INTERNAL_8f02b5dc_4_k_cu_4bb0955a4cuda3std6ranges3__45__cpo4sizeE - _ZN34_INTERNAL_8f02b5dc_4_k_cu_4bb0955a4cuda3std3__48in_placeE)
_ZN34_INTERNAL_8f02b5dc_4_k_cu_4bb0955a4cuda3std3__48in_placeE:
	.zero		1
	.type		_ZN34_INTERNAL_8f02b5dc_4_k_cu_4bb0955a4cuda3std6ranges3__45__cpo4sizeE,@object
	.size		_ZN34_INTERNAL_8f02b5dc_4_k_cu_4bb0955a4cuda3std6ranges3__45__cpo4sizeE,(_ZN34_INTERNAL_8f02b5dc_4_k_cu_4bb0955a6thrust24THRUST_300001_SM_1000_NS12placeholders2_9E - _ZN34_INTERNAL_8f02b5dc_4_k_cu_4bb0955a4cuda3std6ranges3__45__cpo4sizeE)
_ZN34_INTERNAL_8f02b5dc_4_k_cu_4bb0955a4cuda3std6ranges3__45__cpo4sizeE:
	.zero		1
	.type		_ZN34_INTERNAL_8f02b5dc_4_k_cu_4bb0955a6thrust24THRUST_300001_SM_1000_NS12placeholders2_9E,@object
	.size		_ZN34_INTERNAL_8f02b5dc_4_k_cu_4bb0955a6thrust24THRUST_300001_SM_1000_NS12placeholders2_9E,(_ZN34_INTERNAL_8f02b5dc_4_k_cu_4bb0955a4cuda3std3__45__cpo7crbeginE - _ZN34_INTERNAL_8f02b5dc_4_k_cu_4bb0955a6thrust24THRUST_300001_SM_1000_NS12placeholders2_9E)
_ZN34_INTERNAL_8f02b5dc_4_k_cu_4bb0955a6thrust24THRUST_300001_SM_1000_NS12placeholders2_9E:
	.zero		1
	.type		_ZN34_INTERNAL_8f02b5dc_4_k_cu_4bb0955a4cuda3std3__45__cpo7crbeginE,@object
	.size		_ZN34_INTERNAL_8f02b5dc_4_k_cu_4bb0955a4cuda3std3__45__cpo7crbeginE,(_ZN34_INTERNAL_8f02b5dc_4_k_cu_4bb0955a4cuda3std6ranges3__45__cpo4nextE - _ZN34_INTERNAL_8f02b5dc_4_k_cu_4bb0955a4cuda3std3__45__cpo7crbeginE)
_ZN34_INTERNAL_8f02b5dc_4_k_cu_4bb0955a4cuda3std3__45__cpo7crbeginE:
	.zero		1
	.type		_ZN34_INTERNAL_8f02b5dc_4_k_cu_4bb0955a4cuda3std6ranges3__45__cpo4nextE,@object
	.size		_ZN34_INTERNAL_8f02b5dc_4_k_cu_4bb0955a4cuda3std6ranges3__45__cpo4nextE,(_ZN34_INTERNAL_8f02b5dc_4_k_cu_4bb0955a4cuda3std6ranges3__45__cpo4swapE - _ZN34_INTERNAL_8f02b5dc_4_k_cu_4bb0955a4cuda3std6ranges3__45__cpo4nextE)
_ZN34_INTERNAL_8f02b5dc_4_k_cu_4bb0955a4cuda3std6ranges3__45__cpo4nextE:
	.zero		1
	.type		_ZN34_INTERNAL_8f02b5dc_4_k_cu_4bb0955a4cuda3std6ranges3__45__cpo4swapE,@object
	.size		_ZN34_INTERNAL_8f02b5dc_4_k_cu_4bb0955a4cuda3std6ranges3__45__cpo4swapE,(_ZN34_INTERNAL_8f02b5dc_4_k_cu_4bb0955a6thrust24THRUST_300001_SM_1000_NS12placeholders2_1E - _ZN34_INTERNAL_8f02b5dc_4_k_cu_4bb0955a4cuda3std6ranges3__45__cpo4swapE)
_ZN34_INTERNAL_8f02b5dc_4_k_cu_4bb0955a4cuda3std6ranges3__45__cpo4swapE:
	.zero		1
	.type		_ZN34_INTERNAL_8f02b5dc_4_k_cu_4bb0955a6thrust24THRUST_300001_SM_1000_NS12placeholders2_1E,@object
	.size		_ZN34_INTERNAL_8f02b5dc_4_k_cu_4bb0955a6thrust24THRUST_300001_SM_1000_NS12placeholders2_1E,(_ZN34_INTERNAL_8f02b5dc_4_k_cu_4bb0955a6thrust24THRUST_300001_SM_1000_NS12placeholders2_3E - _ZN34_INTERNAL_8f02b5dc_4_k_cu_4bb0955a6thrust24THRUST_300001_SM_1000_NS12placeholders2_1E)
_ZN34_INTERNAL_8f02b5dc_4_k_cu_4bb0955a6thrust24THRUST_300001_SM_1000_NS12placeholders2_1E:
	.zero		1
	.type		_ZN34_INTERNAL_8f02b5dc_4_k_cu_4bb0955a6thrust24THRUST_300001_SM_1000_NS12placeholders2_3E,@object
	.size		_ZN34_INTERNAL_8f02b5dc_4_k_cu_4bb0955a6thrust24THRUST_300001_SM_1000_NS12placeholders2_3E,(_ZN34_INTERNAL_8f02b5dc_4_k_cu_4bb0955a4cuda3std3__45__cpo5beginE - _ZN34_INTERNAL_8f02b5dc_4_k_cu_4bb0955a6thrust24THRUST_300001_SM_1000_NS12placeholders2_3E)
_ZN34_INTERNAL_8f02b5dc_4_k_cu_4bb0955a6thrust24THRUST_300001_SM_1000_NS12placeholders2_3E:
	.zero		1
	.type		_ZN34_INTERNAL_8f02b5dc_4_k_cu_4bb0955a4cuda3std3__45__cpo5beginE,@object
	.size		_ZN34_INTERNAL_8f02b5dc_4_k_cu_4bb0955a4cuda3std3__45__cpo5beginE,(_ZN34_INTERNAL_8f02b5dc_4_k_cu_4bb0955a4cuda3std6ranges3__45__cpo5beginE - _ZN34_INTERNAL_8f02b5dc_4_k_cu_4bb0955a4cuda3std3__45__cpo5beginE)
_ZN34_INTERNAL_8f02b5dc_4_k_cu_4bb0955a4cuda3std3__45__cpo5beginE:
	.zero		1
	.type		_ZN34_INTERNAL_8f02b5dc_4_k_cu_4bb0955a4cuda3std6ranges3__45__cpo5beginE,@object
	.size		_ZN34_INTERNAL_8f02b5dc_4_k_cu_4bb0955a4cuda3std6ranges3__45__cpo5beginE,(_ZN34_INTERNAL_8f02b5dc_4_k_cu_4bb0955a4cuda3std3__436_GLOBAL__N__8f02b5dc_4_k_cu_4bb0955a6ignoreE - _ZN34_INTERNAL_8f02b5dc_4_k_cu_4bb0955a4cuda3std6ranges3__45__cpo5beginE)
_ZN34_INTERNAL_8f02b5dc_4_k_cu_4bb0955a4cuda3std6ranges3__45__cpo5beginE:
	.zero		1
	.type		_ZN34_INTERNAL_8f02b5dc_4_k_cu_4bb0955a4cuda3std3__436_GLOBAL__N__8f02b5dc_4_k_cu_4bb0955a6ignoreE,@object
	.size		_ZN34_INTERNAL_8f02b5dc_4_k_cu_4bb0955a4cuda3std3__436_GLOBAL__N__8f02b5dc_4_k_cu_4bb0955a6ignoreE,(_ZN34_INTERNAL_8f02b5dc_4_k_cu_4bb0955a4cuda3std6ranges3__45__cpo4dataE - _ZN34_INTERNAL_8f02b5dc_4_k_cu_4bb0955a4cuda3std3__436_GLOBAL__N__8f02b5dc_4_k_cu_4bb0955a6ignoreE)
_ZN34_INTERNAL_8f02b5dc_4_k_cu_4bb0955a4cuda3std3__436_GLOBAL__N__8f02b5dc_4_k_cu_4bb0955a6ignoreE:
	.zero		1
	.type		_ZN34_INTERNAL_8f02b5dc_4_k_cu_4bb0955a4cuda3std6ranges3__45__cpo4dataE,@object
	.size		_ZN34_INTERNAL_8f02b5dc_4_k_cu_4bb0955a4cuda3std6ranges3__45__cpo4dataE,(_ZN34_INTERNAL_8f02b5dc_4_k_cu_4bb0955a6thrust24THRUST_300001_SM_1000_NS12placeholders2_7E - _ZN34_INTERNAL_8f02b5dc_4_k_cu_4bb0955a4cuda3std6ranges3__45__cpo4dataE)
_ZN34_INTERNAL_8f02b5dc_4_k_cu_4bb0955a4cuda3std6ranges3__45__cpo4dataE:
	.zero		1
	.type		_ZN34_INTERNAL_8f02b5dc_4_k_cu_4bb0955a6thrust24THRUST_300001_SM_1000_NS12placeholders2_7E,@object
	.size		_ZN34_INTERNAL_8f02b5dc_4_k_cu_4bb0955a6thrust24THRUST_300001_SM_1000_NS12placeholders2_7E,(_ZN34_INTERNAL_8f02b5dc_4_k_cu_4bb0955a4cuda3std3__45__cpo6rbeginE - _ZN34_INTERNAL_8f02b5dc_4_k_cu_4bb0955a6thrust24THRUST_300001_SM_1000_NS12placeholders2_7E)
_ZN34_INTERNAL_8f02b5dc_4_k_cu_4bb0955a6thrust24THRUST_300001_SM_1000_NS12placeholders2_7E:
	.zero		1
	.type		_ZN34_INTERNAL_8f02b5dc_4_k_cu_4bb0955a4cuda3std3__45__cpo6rbeginE,@object
	.size		_ZN34_INTERNAL_8f02b5dc_4_k_cu_4bb0955a4cuda3std3__45__cpo6rbeginE,(_ZN34_INTERNAL_8f02b5dc_4_k_cu_4bb0955a4cuda3std6ranges3__45__cpo7advanceE - _ZN34_INTERNAL_8f02b5dc_4_k_cu_4bb0955a4cuda3std3__45__cpo6rbeginE)
_ZN34_INTERNAL_8f02b5dc_4_k_cu_4bb0955a4cuda3std3__45__cpo6rbeginE:
	.zero		1
	.type		_ZN34_INTERNAL_8f02b5dc_4_k_cu_4bb0955a4cuda3std6ranges3__45__cpo7advanceE,@object
	.size		_ZN34_INTERNAL_8f02b5dc_4_k_cu_4bb0955a4cuda3std6ranges3__45__cpo7advanceE,(_ZN34_INTERNAL_8f02b5dc_4_k_cu_4bb0955a4cuda3std3__47nulloptE - _ZN34_INTERNAL_8f02b5dc_4_k_cu_4bb0955a4cuda3std6ranges3__45__cpo7advanceE)
_ZN34_INTERNAL_8f02b5dc_4_k_cu_4bb0955a4cuda3std6ranges3__45__cpo7advanceE:
	.zero		1
	.type		_ZN34_INTERNAL_8f02b5dc_4_k_cu_4bb0955a4cuda3std3__47nulloptE,@object
	.size		_ZN34_INTERNAL_8f02b5dc_4_k_cu_4bb0955a4cuda3std3__47nulloptE,(_ZN34_INTERNAL_8f02b5dc_4_k_cu_4bb0955a4cuda3std6ranges3__45__cpo8distanceE - _ZN34_INTERNAL_8f02b5dc_4_k_cu_4bb0955a4cuda3std3__47nulloptE)
_ZN34_INTERNAL_8f02b5dc_4_k_cu_4bb0955a4cuda3std3__47nulloptE:
	.zero		1
	.type		_ZN34_INTERNAL_8f02b5dc_4_k_cu_4bb0955a4cuda3std6ranges3__45__cpo8distanceE,@object
	.size		_ZN34_INTERNAL_8f02b5dc_4_k_cu_4bb0955a4cuda3std6ranges3__45__cpo8distanceE,(_ZN34_INTERNAL_8f02b5dc_4_k_cu_4bb0955a6thrust24THRUST_300001_SM_1000_NS12placeholders2_6E - _ZN34_INTERNAL_8f02b5dc_4_k_cu_4bb0955a4cuda3std6ranges3__45__cpo8distanceE)
_ZN34_INTERNAL_8f02b5dc_4_k_cu_4bb0955a4cuda3std6ranges3__45__cpo8distanceE:
	.zero		1
	.type		_ZN34_INTERNAL_8f02b5dc_4_k_cu_4bb0955a6thrust24THRUST_300001_SM_1000_NS12placeholders2_6E,@object
	.size		_ZN34_INTERNAL_8f02b5dc_4_k_cu_4bb0955a6thrust24THRUST_300001_SM_1000_NS12placeholders2_6E,(_ZN34_INTERNAL_8f02b5dc_4_k_cu_4bb0955a4cuda3std3__45__cpo4cendE - _ZN34_INTERNAL_8f02b5dc_4_k_cu_4bb0955a6thrust24THRUST_300001_SM_1000_NS12placeholders2_6E)
_ZN34_INTERNAL_8f02b5dc_4_k_cu_4bb0955a6thrust24THRUST_300001_SM_1000_NS12placeholders2_6E:
	.zero		1
	.type		_ZN34_INTERNAL_8f02b5dc_4_k_cu_4bb0955a4cuda3std3__45__cpo4cendE,@object
	.size		_ZN34_INTERNAL_8f02b5dc_4_k_cu_4bb0955a4cuda3std3__45__cpo4cendE,(_ZN34_INTERNAL_8f02b5dc_4_k_cu_4bb0955a4cuda3std6ranges3__45__cpo4cendE - _ZN34_INTERNAL_8f02b5dc_4_k_cu_4bb0955a4cuda3std3__45__cpo4cendE)
_ZN34_INTERNAL_8f02b5dc_4_k_cu_4bb0955a4cuda3std3__45__cpo4cendE:
	.zero		1
	.type		_ZN34_INTERNAL_8f02b5dc_4_k_cu_4bb0955a4cuda3std6ranges3__45__cpo4cendE,@object
	.size		_ZN34_INTERNAL_8f02b5dc_4_k_cu_4bb0955a4cuda3std6ranges3__45__cpo4cendE,(_ZN34_INTERNAL_8f02b5dc_4_k_cu_4bb0955a4cuda3std3__420unreachable_sentinelE - _ZN34_INTERNAL_8f02b5dc_4_k_cu_4bb0955a4cuda3std6ranges3__45__cpo4cendE)
_ZN34_INTERNAL_8f02b5dc_4_k_cu_4bb0955a4cuda3std6ranges3__45__cpo4cendE:
	.zero		1
	.type		_ZN34_INTERNAL_8f02b5dc_4_k_cu_4bb0955a4cuda3std3__420unreachable_sentinelE,@object
	.size		_ZN34_INTERNAL_8f02b5dc_4_k_cu_4bb0955a4cuda3std3__420unreachable_sentinelE,(_ZN34_INTERNAL_8f02b5dc_4_k_cu_4bb0955a4cuda3std6ranges3__45__cpo5ssizeE - _ZN34_INTERNAL_8f02b5dc_4_k_cu_4bb0955a4cuda3std3__420unreachable_sentinelE)
_ZN34_INTERNAL_8f02b5dc_4_k_cu_4bb0955a4cuda3std3__420unreachable_sentinelE:
	.zero		1
	.type		_ZN34_INTERNAL_8f02b5dc_4_k_cu_4bb0955a4cuda3std6ranges3__45__cpo5ssizeE,@object
	.size		_ZN34_INTERNAL_8f02b5dc_4_k_cu_4bb0955a4cuda3std6ranges3__45__cpo5ssizeE,(_ZN34_INTERNAL_8f02b5dc_4_k_cu_4bb0955a6thrust24THRUST_300001_SM_1000_NS12placeholders3_10E - _ZN34_INTERNAL_8f02b5dc_4_k_cu_4bb0955a4cuda3std6ranges3__45__cpo5ssizeE)
_ZN34_INTERNAL_8f02b5dc_4_k_cu_4bb0955a4cuda3std6ranges3__45__cpo5ssizeE:
	.zero		1
	.type		_ZN34_INTERNAL_8f02b5dc_4_k_cu_4bb0955a6thrust24THRUST_300001_SM_1000_NS12placeholders3_10E,@object
	.size		_ZN34_INTERNAL_8f02b5dc_4_k_cu_4bb0955a6thrust24THRUST_300001_SM_1000_NS12placeholders3_10E,(_ZN34_INTERNAL_8f02b5dc_4_k_cu_4bb0955a4cuda3std3__45__cpo5crendE - _ZN34_INTERNAL_8f02b5dc_4_k_cu_4bb0955a6thrust24THRUST_300001_SM_1000_NS12placeholders3_10E)
_ZN34_INTERNAL_8f02b5dc_4_k_cu_4bb0955a6thrust24THRUST_300001_SM_1000_NS12placeholders3_10E:
	.zero		1
	.type		_ZN34_INTERNAL_8f02b5dc_4_k_cu_4bb0955a4cuda3std3__45__cpo5crendE,@object
	.size		_ZN34_INTERNAL_8f02b5dc_4_k_cu_4bb0955a4cuda3std3__45__cpo5crendE,(_ZN34_INTERNAL_8f02b5dc_4_k_cu_4bb0955a4cuda3std6ranges3__45__cpo4prevE - _ZN34_INTERNAL_8f02b5dc_4_k_cu_4bb0955a4cuda3std3__45__cpo5crendE)
_ZN34_INTERNAL_8f02b5dc_4_k_cu_4bb0955a4cuda3std3__45__cpo5crendE:
	.zero		1
	.type		_ZN34_INTERNAL_8f02b5dc_4_k_cu_4bb0955a4cuda3std6ranges3__45__cpo4prevE,@object
	.size		_ZN34_INTERNAL_8f02b5dc_4_k_cu_4bb0955a4cuda3std6ranges3__45__cpo4prevE,(_ZN34_INTERNAL_8f02b5dc_4_k_cu_4bb0955a4cuda3std6ranges3__45__cpo9iter_moveE - _ZN34_INTERNAL_8f02b5dc_4_k_cu_4bb0955a4cuda3std6ranges3__45__cpo4prevE)
_ZN34_INTERNAL_8f02b5dc_4_k_cu_4bb0955a4cuda3std6ranges3__45__cpo4prevE:
	.zero		1
	.type		_ZN34_INTERNAL_8f02b5dc_4_k_cu_4bb0955a4cuda3std6ranges3__45__cpo9iter_moveE,@object
	.size		_ZN34_INTERNAL_8f02b5dc_4_k_cu_4bb0955a4cuda3std6ranges3__45__cpo9iter_moveE,(_ZN34_INTERNAL_8f02b5dc_4_k_cu_4bb0955a6thrust24THRUST_300001_SM_1000_NS12placeholders2_2E - _ZN34_INTERNAL_8f02b5dc_4_k_cu_4bb0955a4cuda3std6ranges3__45__cpo9iter_moveE)
_ZN34_INTERNAL_8f02b5dc_4_k_cu_4bb0955a4cuda3std6ranges3__45__cpo9iter_moveE:
	.zero		1
	.type		_ZN34_INTERNAL_8f02b5dc_4_k_cu_4bb0955a6thrust24THRUST_300001_SM_1000_NS12placeholders2_2E,@object
	.size		_ZN34_INTERNAL_8f02b5dc_4_k_cu_4bb0955a6thrust24THRUST_300001_SM_1000_NS12placeholders2_2E,(_ZN34_INTERNAL_8f02b5dc_4_k_cu_4bb0955a6thrust24THRUST_300001_SM_1000_NS12placeholders2_4E - _ZN34_INTERNAL_8f02b5dc_4_k_cu_4bb0955a6thrust24THRUST_300001_SM_1000_NS12placeholders2_2E)
_ZN34_INTERNAL_8f02b5dc_4_k_cu_4bb0955a6thrust24THRUST_300001_SM_1000_NS12placeholders2_2E:
	.zero		1
	.type		_ZN34_INTERNAL_8f02b5dc_4_k_cu_4bb0955a6thrust24THRUST_300001_SM_1000_NS12placeholders2_4E,@object
	.size		_ZN34_INTERNAL_8f02b5dc_4_k_cu_4bb0955a6thrust24THRUST_300001_SM_1000_NS12placeholders2_4E,(_ZN34_INTERNAL_8f02b5dc_4_k_cu_4bb0955a4cuda3std3__45__cpo3endE - _ZN34_INTERNAL_8f02b5dc_4_k_cu_4bb0955a6thrust24THRUST_300001_SM_1000_NS12placeholders2_4E)
_ZN34_INTERNAL_8f02b5dc_4_k_cu_4bb0955a6thrust24THRUST_300001_SM_1000_NS12placeholders2_4E:
	.zero		1
	.type		_ZN34_INTERNAL_8f02b5dc_4_k_cu_4bb0955a4cuda3std3__45__cpo3endE,@object
	.size		_ZN34_INTERNAL_8f02b5dc_4_k_cu_4bb0955a4cuda3std3__45__cpo3endE,(_ZN34_INTERNAL_8f02b5dc_4_k_cu_4bb0955a4cuda3std6ranges3__45__cpo3endE - _ZN34_INTERNAL_8f02b5dc_4_k_cu_4bb0955a4cuda3std3__45__cpo3endE)
_ZN34_INTERNAL_8f02b5dc_4_k_cu_4bb0955a4cuda3std3__45__cpo3endE:
	.zero		1
	.type		_ZN34_INTERNAL_8f02b5dc_4_k_cu_4bb0955a4cuda3std6ranges3__45__cpo3endE,@object
	.size		_ZN34_INTERNAL_8f02b5dc_4_k_cu_4bb0955a4cuda3std6ranges3__45__cpo3endE,(_ZN34_INTERNAL_8f02b5dc_4_k_cu_4bb0955a4cuda3std3__419piecewise_constructE - _ZN34_INTERNAL_8f02b5dc_4_k_cu_4bb0955a4cuda3std6ranges3__45__cpo3endE)
_ZN34_INTERNAL_8f02b5dc_4_k_cu_4bb0955a4cuda3std6ranges3__45__cpo3endE:
	.zero		1
	.type		_ZN34_INTERNAL_8f02b5dc_4_k_cu_4bb0955a4cuda3std3__419piecewise_constructE,@object
	.size		_ZN34_INTERNAL_8f02b5dc_4_k_cu_4bb0955a4cuda3std3__419piecewise_constructE,(_ZN34_INTERNAL_8f02b5dc_4_k_cu_4bb0955a4cuda3std6ranges3__45__cpo5cdataE - _ZN34_INTERNAL_8f02b5dc_4_k_cu_4bb0955a4cuda3std3__419piecewise_constructE)
_ZN34_INTERNAL_8f02b5dc_4_k_cu_4bb0955a4cuda3std3__419piecewise_constructE:
	.zero		1
	.type		_ZN34_INTERNAL_8f02b5dc_4_k_cu_4bb0955a4cuda3std6ranges3__45__cpo5cdataE,@object
	.size		_ZN34_INTERNAL_8f02b5dc_4_k_cu_4bb0955a4cuda3std6ranges3__45__cpo5cdataE,(_ZN34_INTERNAL_8f02b5dc_4_k_cu_4bb0955a6thrust24THRUST_300001_SM_1000_NS12placeholders2_8E - _ZN34_INTERNAL_8f02b5dc_4_k_cu_4bb0955a4cuda3std6ranges3__45__cpo5cdataE)
_ZN34_INTERNAL_8f02b5dc_4_k_cu_4bb0955a4cuda3std6ranges3__45__cpo5cdataE:
	.zero		1
	.type		_ZN34_INTERNAL_8f02b5dc_4_k_cu_4bb0955a6thrust24THRUST_300001_SM_1000_NS12placeholders2_8E,@object
	.size		_ZN34_INTERNAL_8f02b5dc_4_k_cu_4bb0955a6thrust24THRUST_300001_SM_1000_NS12placeholders2_8E,(_ZN34_INTERNAL_8f02b5dc_4_k_cu_4bb0955a4cuda3std3__45__cpo4rendE - _ZN34_INTERNAL_8f02b5dc_4_k_cu_4bb0955a6thrust24THRUST_300001_SM_1000_NS12placeholders2_8E)
_ZN34_INTERNAL_8f02b5dc_4_k_cu_4bb0955a6thrust24THRUST_300001_SM_1000_NS12placeholders2_8E:
	.zero		1
	.type		_ZN34_INTERNAL_8f02b5dc_4_k_cu_4bb0955a4cuda3std3__45__cpo4rendE,@object
	.size		_ZN34_INTERNAL_8f02b5dc_4_k_cu_4bb0955a4cuda3std3__45__cpo4rendE,(_ZN34_INTERNAL_8f02b5dc_4_k_cu_4bb0955a4cuda3std6ranges3__45__cpo9iter_swapE - _ZN34_INTERNAL_8f02b5dc_4_k_cu_4bb0955a4cuda3std3__45__cpo4rendE)
_ZN34_INTERNAL_8f02b5dc_4_k_cu_4bb0955a4cuda3std3__45__cpo4rendE:
	.zero		1
	.type		_ZN34_INTERNAL_8f02b5dc_4_k_cu_4bb0955a4cuda3std6ranges3__45__cpo9iter_swapE,@object
	.size		_ZN34_INTERNAL_8f02b5dc_4_k_cu_4bb0955a4cuda3std6ranges3__45__cpo9iter_swapE,(_ZN34_INTERNAL_8f02b5dc_4_k_cu_4bb0955a4cuda3std3__48unexpectE - _ZN34_INTERNAL_8f02b5dc_4_k_cu_4bb0955a4cuda3std6ranges3__45__cpo9iter_swapE)
_ZN34_INTERNAL_8f02b5dc_4_k_cu_4bb0955a4cuda3std6ranges3__45__cpo9iter_swapE:
	.zero		1
	.type		_ZN34_INTERNAL_8f02b5dc_4_k_cu_4bb0955a4cuda3std3__48unexpectE,@object
	.size		_ZN34_INTERNAL_8f02b5dc_4_k_cu_4bb0955a4cuda3std3__48unexpectE,(_ZN34_INTERNAL_8f02b5dc_4_k_cu_4bb0955a6thrust24THRUST_300001_SM_1000_NS6system6detail10sequential3seqE - _ZN34_INTERNAL_8f02b5dc_4_k_cu_4bb0955a4cuda3std3__48unexpectE)
_ZN34_INTERNAL_8f02b5dc_4_k_cu_4bb0955a4cuda3std3__48unexpectE:
	.zero		1
	.type		_ZN34_INTERNAL_8f02b5dc_4_k_cu_4bb0955a6thrust24THRUST_300001_SM_1000_NS6system6detail10sequential3seqE,@object
	.size		_ZN34_INTERNAL_8f02b5dc_4_k_cu_4bb0955a6thrust24THRUST_300001_SM_1000_NS6system6detail10sequential3seqE,(.L_29 - _ZN34_INTERNAL_8f02b5dc_4_k_cu_4bb0955a6thrust24THRUST_300001_SM_1000_NS6system6detail10sequential3seqE)
_ZN34_INTERNAL_8f02b5dc_4_k_cu_4bb0955a6thrust24THRUST_300001_SM_1000_NS6system6detail10sequential3seqE:
	.zero		1
.L_29:


//--------------------- .nv.shared._ZN3cub18CUB_300001_SM_10006detail4scan20DeviceScanInitKernelINS0_13ScanTileStateIfLb1EEEEEvT_i --------------------------
	.section	.nv.shared._ZN3cub18CUB_300001_SM_10006detail4scan20DeviceScanInitKernelINS0_13ScanTileStateIfLb1EEEEEvT_i,"aw",@nobits
	.sectionflags	@""
	.align	16
	.zero		1024


//--------------------- .nv.shared._ZN3cub18CUB_300001_SM_10006detail11EmptyKernelIvEEvv --------------------------
	.section	.nv.shared._ZN3cub18CUB_300001_SM_10006detail11EmptyKernelIvEEvv,"aw",@nobits
	.sectionflags	@""
	.align	16
	.zero		1024


//--------------------- .nv.shared._Z42three_phase_parallel_inclusive_scan_kernelPfS_ii --------------------------
	.section	.nv.shared._Z42three_phase_parallel_inclusive_scan_kernelPfS_ii,"aw",@nobits
	.sectionflags	@""
	.align	16
	.zero		1024


//--------------------- .nv.shared._Z22brent_kung_scan_kernelPfS_i --------------------------
	.section	.nv.shared._Z22brent_kung_scan_kernelPfS_i,"aw",@nobits
	.sectionflags	@""
	.align	16
	.zero		1024


//--------------------- .nv.shared._Z23kogge_stone_scan_kernelPfS_i --------------------------
	.section	.nv.shared._Z23kogge_stone_scan_kernelPfS_i,"aw",@nobits
	.sectionflags	@""
	.align	16
	.zero		1024


//--------------------- .nv.shared._Z37kogge_stone_scan_double_buffer_kernelPfS_i --------------------------
	.section	.nv.shared._Z37kogge_stone_scan_double_buffer_kernelPfS_i,"aw",@nobits
	.sectionflags	@""
	.align	16
	.zero		1024


//--------------------- .nv.constant0._ZN3cub18CUB_300001_SM_10006detail4scan16DeviceScanKernelINS2_10policy_hubIfffjN4cuda3std3__44plusIvEEE10Policy1000EPfSC_NS0_13ScanTileStateIfLb1EEES9_NS0_8NullTypeEjfLb0ESF_EEvT0_T1_T2_iT3_T4_T5_ --------------------------
	.section	.nv.constant0._ZN3cub18CUB_300001_SM_10006detail4scan16DeviceScanKernelINS2_10policy_hubIfffjN4cuda3std3__44plusIvEEE10Policy1000EPfSC_NS0_13ScanTileStateIfLb1EEES9_NS0_8NullTypeEjfLb0ESF_EEvT0_T1_T2_iT3_T4_T5_,"a",@progbits
	.sectionflags	@""
	.align	4
.nv.constant0._ZN3cub18CUB_300001_SM_10006detail4scan16DeviceScanKernelINS2_10policy_hubIfffjN4cuda3std3__44plusIvEEE10Policy1000EPfSC_NS0_13ScanTileStateIfLb1EEES9_NS0_8NullTypeEjfLb0ESF_EEvT0_T1_T2_iT3_T4_T5_:
	.zero		932


//--------------------- .nv.constant0._ZN3cub18CUB_300001_SM_10006detail4scan20DeviceScanInitKernelINS0_13ScanTileStateIfLb1EEEEEvT_i --------------------------
	.section	.nv.constant0._ZN3cub18CUB_300001_SM_10006detail4scan20DeviceScanInitKernelINS0_13ScanTileStateIfLb1EEEEEvT_i,"a",@progbits
	.sectionflags	@""
	.align	4
.nv.constant0._ZN3cub18CUB_300001_SM_10006detail4scan20DeviceScanInitKernelINS0_13ScanTileStateIfLb1EEEEEvT_i:
	.zero		908


//--------------------- .nv.constant0._ZN3cub18CUB_300001_SM_10006detail11EmptyKernelIvEEvv --------------------------
	.section	.nv.constant0._ZN3cub18CUB_300001_SM_10006detail11EmptyKernelIvEEvv,"a",@progbits
	.sectionflags	@""
	.align	4
.nv.constant0._ZN3cub18CUB_300001_SM_10006detail11EmptyKernelIvEEvv:
	.zero		896


//--------------------- .nv.constant0._Z42three_phase_parallel_inclusive_scan_kernelPfS_ii --------------------------
	.section	.nv.constant0._Z42three_phase_parallel_inclusive_scan_kernelPfS_ii,"a",@progbits
	.sectionflags	@""
	.align	4
.nv.constant0._Z42three_phase_parallel_inclusive_scan_kernelPfS_ii:
	.zero		920


//--------------------- .nv.constant0._Z22brent_kung_scan_kernelPfS_i --------------------------
	.section	.nv.constant0._Z22brent_kung_scan_kernelPfS_i,"a",@progbits
	.sectionflags	@""
	.align	4
.nv.constant0._Z22brent_kung_scan_kernelPfS_i:
	.zero		916


//--------------------- .nv.constant0._Z23kogge_stone_scan_kernelPfS_i --------------------------
	.section	.nv.constant0._Z23kogge_stone_scan_kernelPfS_i,"a",@progbits
	.sectionflags	@""
	.align	4
.nv.constant0._Z23kogge_stone_scan_kernelPfS_i:
	.zero		916


//--------------------- .nv.constant0._Z37kogge_stone_scan_double_buffer_kernelPfS_i --------------------------
	.section	.nv.constant0._Z37kogge_stone_scan_double_buffer_kernelPfS_i,"a",@progbits
	.sectionflags	@""
	.align	4
.nv.constant0._Z37kogge_stone_scan_double_buffer_kernelPfS_i:
	.zero		916


//--------------------- SYMBOLS --------------------------

	.type		.nv.reservedSmem.offset0,@object
	.size		.nv.reservedSmem.offset0,0x4
	.type		.nv.reservedSmem.cap,@object
	.size		.nv.reservedSmem.cap,0x4
